	.target	sm_90a

	.elftype	@"ET_EXEC"


//--------------------- .note.nv.tkinfo           --------------------------
	.section	.note.nv.tkinfo,"",@"SHT_NOTE"
	.sectionflags	@"SHF_NOTE_NV_TKINFO"
	.tkinfo
        /*0018*/ 	.word	0x00000002
        /*0030*/ 	.string	""
        /*0030*/ 	.string	"ptxas"
        /*0030*/ 	.string	"Cuda compilation tools, release 13.0, V13.0.88"
        /*0030*/ 	.string	"Build cuda_13.0.r13.0/compiler.36424714_0"
        /*0030*/ 	.string	"-arch sm_90a -m 64 "



//--------------------- .note.nv.cuinfo           --------------------------
	.section	.note.nv.cuinfo,"",@"SHT_NOTE"
	.sectionflags	@"SHF_NOTE_NV_CUINFO"
        /*0018*/ 	.short	0x0002
        /*001a*/ 	.short	0x005a
        /*001c*/ 	.short	0x0082
	.zero		2


//--------------------- .nv.info                  --------------------------
	.section	.nv.info,"",@"SHT_CUDA_INFO"
	.align	4


	//----- nvinfo : EIATTR_REGCOUNT
	.align		4
        /*0000*/ 	.byte	0x04, 0x2f
        /*0002*/ 	.short	(.L_15 - .L_14)
	.align		4
.L_14:
        /*0004*/ 	.word	index@(_ZN7cutlass13device_kernelINS_4gemm6kernel13GemmUniversalIN4cute5tupleIJiiiiEEENS1_10collective13CollectiveMmaINS1_34MainloopSm90TmaGmmaWarpSpecializedILi2ENS5_IJNS4_1CILi2EEENSA_ILi1EEESC_EEENS1_35KernelTmaWarpSpecializedCooperativeEEENS5_IJNSA_ILi256EEENSA_ILi192EEESG_EEEaNS5_IJlSC_lEEEaSJ_NS4_8TiledMMAINS4_8MMA_AtomIJNS4_4SM904GMMA27MMA_64x192x32_S32S8S8_SS_TNEEEENS4_6LayoutISD_NS5_IJSC_NSA_ILi0EEESR_EEEEENS5_IJNS4_10UnderscoreESU_SU_EEEEENS4_13SM90_TMA_LOADENS4_14ComposedLayoutINS4_7SwizzleILi3ELi4ELi3EEENS4_18smem_ptr_flag_bitsILi8EEENSQ_INS5_IJNSA_ILi8EEENSA_ILi128EEEEEENS5_IJS14_SC_EEEEEEEvNS4_8identityENS4_23SM90_TMA_LOAD_MULTICASTES18_vS19_EENS_8epilogue10collective6detail29Sm90TmaWarpSpecializedAdapterINS1D_15DefaultEpilogueIaSJ_SJ_NS1C_6thread17LinearCombinationIaLi1EiiLNS1H_9ScaleType4KindE0ELNS_15FloatRoundStyleE2EaEENS1_15EpilogueDefaultEEEEEvvEEEEvNT_6ParamsE)
        /*0008*/ 	.word	0x000000a8


	//----- nvinfo : EIATTR_FRAME_SIZE
	.align		4
.L_15:
        /*000c*/ 	.byte	0x04, 0x11
        /*000e*/ 	.short	(.L_17 - .L_16)
	.align		4
.L_16:
        /*0010*/ 	.word	index@(_ZN7cutlass13device_kernelINS_4gemm6kernel13GemmUniversalIN4cute5tupleIJiiiiEEENS1_10collective13CollectiveMmaINS1_34MainloopSm90TmaGmmaWarpSpecializedILi2ENS5_IJNS4_1CILi2EEENSA_ILi1EEESC_EEENS1_35KernelTmaWarpSpecializedCooperativeEEENS5_IJNSA_ILi256EEENSA_ILi192EEESG_EEEaNS5_IJlSC_lEEEaSJ_NS4_8TiledMMAINS4_8MMA_AtomIJNS4_4SM904GMMA27MMA_64x192x32_S32S8S8_SS_TNEEEENS4_6LayoutISD_NS5_IJSC_NSA_ILi0EEESR_EEEEENS5_IJNS4_10UnderscoreESU_SU_EEEEENS4_13SM90_TMA_LOADENS4_14ComposedLayoutINS4_7SwizzleILi3ELi4ELi3EEENS4_18smem_ptr_flag_bitsILi8EEENSQ_INS5_IJNSA_ILi8EEENSA_ILi128EEEEEENS5_IJS14_SC_EEEEEEEvNS4_8identityENS4_23SM90_TMA_LOAD_MULTICASTES18_vS19_EENS_8epilogue10collective6detail29Sm90TmaWarpSpecializedAdapterINS1D_15DefaultEpilogueIaSJ_SJ_NS1C_6thread17LinearCombinationIaLi1EiiLNS1H_9ScaleType4KindE0ELNS_15FloatRoundStyleE2EaEENS1_15EpilogueDefaultEEEEEvvEEEEvNT_6ParamsE)
        /*0014*/ 	.word	0x00000000


	//----- nvinfo : EIATTR_MIN_STACK_SIZE
	.align		4
.L_17:
        /*0018*/ 	.byte	0x04, 0x12
        /*001a*/ 	.short	(.L_19 - .L_18)
	.align		4
.L_18:
        /*001c*/ 	.word	index@(_ZN7cutlass13device_kernelINS_4gemm6kernel13GemmUniversalIN4cute5tupleIJiiiiEEENS1_10collective13CollectiveMmaINS1_34MainloopSm90TmaGmmaWarpSpecializedILi2ENS5_IJNS4_1CILi2EEENSA_ILi1EEESC_EEENS1_35KernelTmaWarpSpecializedCooperativeEEENS5_IJNSA_ILi256EEENSA_ILi192EEESG_EEEaNS5_IJlSC_lEEEaSJ_NS4_8TiledMMAINS4_8MMA_AtomIJNS4_4SM904GMMA27MMA_64x192x32_S32S8S8_SS_TNEEEENS4_6LayoutISD_NS5_IJSC_NSA_ILi0EEESR_EEEEENS5_IJNS4_10UnderscoreESU_SU_EEEEENS4_13SM90_TMA_LOADENS4_14ComposedLayoutINS4_7SwizzleILi3ELi4ELi3EEENS4_18smem_ptr_flag_bitsILi8EEENSQ_INS5_IJNSA_ILi8EEENSA_ILi128EEEEEENS5_IJS14_SC_EEEEEEEvNS4_8identityENS4_23SM90_TMA_LOAD_MULTICASTES18_vS19_EENS_8epilogue10collective6detail29Sm90TmaWarpSpecializedAdapterINS1D_15DefaultEpilogueIaSJ_SJ_NS1C_6thread17LinearCombinationIaLi1EiiLNS1H_9ScaleType4KindE0ELNS_15FloatRoundStyleE2EaEENS1_15EpilogueDefaultEEEEEvvEEEEvNT_6ParamsE)
        /*0020*/ 	.word	0x00000000
.L_19:


//--------------------- .nv.compat                --------------------------
	.section	.nv.compat,"",@"SHT_CUDA_COMPAT_INFO"
	.align	4
        /*0000*/ 	.byte	0x02, 0x09, 0x01, 0x00, 0x02, 0x02, 0x04, 0x00, 0x02, 0x05, 0x05, 0x00, 0x03, 0x07, 0x01, 0x01
        /*0010*/ 	.byte	0x02, 0x03, 0x01, 0x00, 0x02, 0x06, 0x01, 0x00, 0x04, 0x0b, 0x08, 0x00, 0x00, 0x00, 0x00, 0x00
        /*0020*/ 	.byte	0x00, 0x00, 0x00, 0x00


//--------------------- .nv.info._ZN7cutlass13device_kernelINS_4gemm6kernel13GemmUniversalIN4cute5tupleIJiiiiEEENS1_10collective13CollectiveMmaINS1_34MainloopSm90TmaGmmaWarpSpecializedILi2ENS5_IJNS4_1CILi2EEENSA_ILi1EEESC_EEENS1_35KernelTmaWarpSpecializedCooperativeEEENS5_IJNSA_ILi256EEENSA_ILi192EEESG_EEEaNS5_IJlSC_lEEEaSJ_NS4_8TiledMMAINS4_8MMA_AtomIJNS4_4SM904GMMA27MMA_64x192x32_S32S8S8_SS_TNEEEENS4_6LayoutISD_NS5_IJSC_NSA_ILi0EEESR_EEEEENS5_IJNS4_10UnderscoreESU_SU_EEEEENS4_13SM90_TMA_LOADENS4_14ComposedLayoutINS4_7SwizzleILi3ELi4ELi3EEENS4_18smem_ptr_flag_bitsILi8EEENSQ_INS5_IJNSA_ILi8EEENSA_ILi128EEEEEENS5_IJS14_SC_EEEEEEEvNS4_8identityENS4_23SM90_TMA_LOAD_MULTICASTES18_vS19_EENS_8epilogue10collective6detail29Sm90TmaWarpSpecializedAdapterINS1D_15DefaultEpilogueIaSJ_SJ_NS1C_6thread17LinearCombinationIaLi1EiiLNS1H_9ScaleType4KindE0ELNS_15FloatRoundStyleE2EaEENS1_15EpilogueDefaultEEEEEvvEEEEvNT_6ParamsE --------------------------
	.section	.nv.info._ZN7cutlass13device_kernelINS_4gemm6kernel13GemmUniversalIN4cute5tupleIJiiiiEEENS1_10collective13CollectiveMmaINS1_34MainloopSm90TmaGmmaWarpSpecializedILi2ENS5_IJNS4_1CILi2EEENSA_ILi1EEESC_EEENS1_35KernelTmaWarpSpecializedCooperativeEEENS5_IJNSA_ILi256EEENSA_ILi192EEESG_EEEaNS5_IJlSC_lEEEaSJ_NS4_8TiledMMAINS4_8MMA_AtomIJNS4_4SM904GMMA27MMA_64x192x32_S32S8S8_SS_TNEEEENS4_6LayoutISD_NS5_IJSC_NSA_ILi0EEESR_EEEEENS5_IJNS4_10UnderscoreESU_SU_EEEEENS4_13SM90_TMA_LOADENS4_14ComposedLayoutINS4_7SwizzleILi3ELi4ELi3EEENS4_18smem_ptr_flag_bitsILi8EEENSQ_INS5_IJNSA_ILi8EEENSA_ILi128EEEEEENS5_IJS14_SC_EEEEEEEvNS4_8identityENS4_23SM90_TMA_LOAD_MULTICASTES18_vS19_EENS_8epilogue10collective6detail29Sm90TmaWarpSpecializedAdapterINS1D_15DefaultEpilogueIaSJ_SJ_NS1C_6thread17LinearCombinationIaLi1EiiLNS1H_9ScaleType4KindE0ELNS_15FloatRoundStyleE2EaEENS1_15EpilogueDefaultEEEEEvvEEEEvNT_6ParamsE,"",@"SHT_CUDA_INFO"
	.sectionflags	@""
	.align	4


	//----- nvinfo : EIATTR_CUDA_API_VERSION
	.align		4
        /*0000*/ 	.byte	0x04, 0x37
        /*0002*/ 	.short	(.L_21 - .L_20)
.L_20:
        /*0004*/ 	.word	0x00000082


	//----- nvinfo : EIATTR_KPARAM_INFO
	.align		4
.L_21:
        /*0008*/ 	.byte	0x04, 0x17
        /*000a*/ 	.short	(.L_23 - .L_22)
.L_22:
        /*000c*/ 	.word	0x00000000
        /*0010*/ 	.short	0x0000
        /*0012*/ 	.short	0x0070
        /*0014*/ 	.byte	0x00, 0xf0, 0x01, 0x10


	//----- nvinfo : EIATTR_SPARSE_MMA_MASK
	.align		4
.L_23:
        /*0018*/ 	.byte	0x03, 0x50
        /*001a*/ 	.short	0x0000


	//----- nvinfo : EIATTR_MAXREG_COUNT
	.align		4
        /*001c*/ 	.byte	0x03, 0x1b
        /*001e*/ 	.short	0x00a8


	//----- nvinfo : EIATTR_NUM_BARRIERS
	.align		4
        /*0020*/ 	.byte	0x02, 0x4c
        /*0022*/ 	.byte	0x01
	.zero		1


	//----- nvinfo : EIATTR_EXTERNS
	.align		4
        /*0024*/ 	.byte	0x04, 0x0f
        /*0026*/ 	.short	(.L_25 - .L_24)


	//   ....[0]....
	.align		4
.L_24:
        /*0028*/ 	.word	index@(__assertfail)


	//----- nvinfo : EIATTR_MERCURY_ISA_VERSION
	.align		4
.L_25:
        /*002c*/ 	.byte	0x03, 0x5f
        /*002e*/ 	.short	0x0101


	//----- nvinfo : EIATTR_INT_WARP_WIDE_INSTR_OFFSETS
	.align		4
        /*0030*/ 	.byte	0x04, 0x31
        /*0032*/ 	.short	(.L_27 - .L_26)


	//   ....[0]....
.L_26:
        /*0034*/ 	.word	0x00000510


	//   ....[1]....
        /*0038*/ 	.word	0x00000530


	//   ....[2]....
        /*003c*/ 	.word	0x000006c0


	//   ....[3]....
        /*0040*/ 	.word	0x00002700


	//----- nvinfo : EIATTR_COOP_GROUP_MASK_REGIDS
	.align		4
.L_27:
        /*0044*/ 	.byte	0x04, 0x29
        /*0046*/ 	.short	(.L_29 - .L_28)


	//   ....[0]....
.L_28:
        /*0048*/ 	.word	0xffffffff


	//   ....[1]....
        /*004c*/ 	.word	0xffffffff


	//   ....[2]....
        /*0050*/ 	.word	0xffffffff


	//   ....[3]....
        /*0054*/ 	.word	0xffffffff


	//   ....[4]....
        /*0058*/ 	.word	0xffffffff


	//   ....[5]....
        /*005c*/ 	.word	0xffffffff


	//----- nvinfo : EIATTR_COOP_GROUP_INSTR_OFFSETS
	.align		4
.L_29:
        /*0060*/ 	.byte	0x04, 0x28
        /*0062*/ 	.short	(.L_31 - .L_30)


	//   ....[0]....
.L_30:
        /*0064*/ 	.word	0x00000060


	//   ....[1]....
        /*0068*/ 	.word	0x00000070


	//   ....[2]....
        /*006c*/ 	.word	0x00000190


	//   ....[3]....
        /*0070*/ 	.word	0x00000380


	//   ....[4]....
        /*0074*/ 	.word	0x000007f0


	//   ....[5]....
        /*0078*/ 	.word	0x00001370


	//----- nvinfo : EIATTR_REG_RECONFIG
	.align		4
.L_31:
        /*007c*/ 	.byte	0x01, 0x54
	.zero		2


	//----- nvinfo : EIATTR_SYSCALL_OFFSETS
	.align		4
        /*0080*/ 	.byte	0x04, 0x46
        /*0082*/ 	.short	(.L_33 - .L_32)


	//   ....[0]....
.L_32:
        /*0084*/ 	.word	0x00001540


	//----- nvinfo : EIATTR_MBARRIER_INSTR_OFFSETS
	.align		4
.L_33:
        /*0088*/ 	.byte	0x04, 0x39
        /*008a*/ 	.short	(.L_35 - .L_34)


	//   ....[0]....
.L_34:
        /*008c*/ 	.word	0x00000310
        /*0090*/ 	.word	0x000000ff
        /*0094*/ 	.word	0x00000000
        /*0098*/ 	.short	0x0100
        /*009a*/ 	.byte	0x08
	.zero		1


	//   ....[1]....
        /*009c*/ 	.word	0x00000320
        /*00a0*/ 	.word	0x000000ff
        /*00a4*/ 	.word	0x00000010
        /*00a8*/ 	.short	0x0100
        /*00aa*/ 	.byte	0x08
	.zero		1


	//   ....[2]....
        /*00ac*/ 	.word	0x00000330
        /*00b0*/ 	.word	0x000000ff
        /*00b4*/ 	.word	0x00000008
        /*00b8*/ 	.short	0x0100
        /*00ba*/ 	.byte	0x08
	.zero		1


	//   ....[3]....
        /*00bc*/ 	.word	0x00000340
        /*00c0*/ 	.word	0x000000ff
        /*00c4*/ 	.word	0x00000018
        /*00c8*/ 	.short	0x0100
        /*00ca*/ 	.byte	0x08
	.zero		1


	//   ....[4]....
        /*00cc*/ 	.word	0x00000700
        /*00d0*/ 	.word	0x000000ff
        /*00d4*/ 	.word	0x00000030
        /*00d8*/ 	.short	0x0100
        /*00da*/ 	.byte	0x06
	.zero		1


	//   ....[5]....
        /*00dc*/ 	.word	0x00000760
        /*00e0*/ 	.word	0x000000ff
        /*00e4*/ 	.word	0x00000038
        /*00e8*/ 	.short	0x0100
        /*00ea*/ 	.byte	0x06
	.zero		1


	//   ....[6]....
        /*00ec*/ 	.word	0x00001620
        /*00f0*/ 	.word	0x00000003
        /*00f4*/ 	.word	0x00000000
        /*00f8*/ 	.short	0x010a
        /*00fa*/ 	.byte	0x3f
	.zero		1


	//   ....[7]....
        /*00fc*/ 	.word	0x00001660
        /*0100*/ 	.word	0x00000003
        /*0104*/ 	.word	0x00000000
        /*0108*/ 	.short	0x010a
        /*010a*/ 	.byte	0x3f
	.zero		1


	//   ....[8]....
        /*010c*/ 	.word	0x00001e80
        /*0110*/ 	.word	0x00000003
        /*0114*/ 	.word	0x00000000
        /*0118*/ 	.short	0x010a
        /*011a*/ 	.byte	0x3f
	.zero		1


	//   ....[9]....
        /*011c*/ 	.word	0x00001ec0
        /*0120*/ 	.word	0x00000003
        /*0124*/ 	.word	0x00000000
        /*0128*/ 	.short	0x010a
        /*012a*/ 	.byte	0x3f
	.zero		1


	//   ....[10]....
        /*012c*/ 	.word	0x00002580
        /*0130*/ 	.word	0x00000000
        /*0134*/ 	.word	0x00000000
        /*0138*/ 	.short	0x0101
        /*013a*/ 	.byte	0x3f
	.zero		1


	//   ....[11]....
        /*013c*/ 	.word	0x00002790
        /*0140*/ 	.word	0x00000000
        /*0144*/ 	.word	0x00000000
        /*0148*/ 	.short	0x0101
        /*014a*/ 	.byte	0x3f
	.zero		1


	//   ....[12]....
        /*014c*/ 	.word	0x0000cf70
        /*0150*/ 	.word	0x0000000f
        /*0154*/ 	.word	0x00000010
        /*0158*/ 	.short	0x010a
        /*015a*/ 	.byte	0x3f
	.zero		1


	//   ....[13]....
        /*015c*/ 	.word	0x0000d410
        /*0160*/ 	.word	0x00000004
        /*0164*/ 	.word	0x00000038
        /*0168*/ 	.short	0x0101
        /*016a*/ 	.byte	0x3f
	.zero		1


	//   ....[14]....
        /*016c*/ 	.word	0x0000db70
        /*0170*/ 	.word	0x00000005
        /*0174*/ 	.word	0x00000000
        /*0178*/ 	.short	0x010a
        /*017a*/ 	.byte	0x3f
	.zero		1


	//   ....[15]....
        /*017c*/ 	.word	0x0000dbf0
        /*0180*/ 	.word	0x0000000b
        /*0184*/ 	.word	0x00000000
        /*0188*/ 	.short	0x010a
        /*018a*/ 	.byte	0x3f
	.zero		1


	//   ....[16]....
        /*018c*/ 	.word	0x0000dc50
        /*0190*/ 	.word	0x00000003
        /*0194*/ 	.word	0x00000000
        /*0198*/ 	.short	0x010a
        /*019a*/ 	.byte	0x3f
	.zero		1


	//   ....[17]....
        /*019c*/ 	.word	0x0000dca0
        /*01a0*/ 	.word	0x00000003
        /*01a4*/ 	.word	0x00000000
        /*01a8*/ 	.short	0x010a
        /*01aa*/ 	.byte	0x3f
	.zero		1


	//   ....[18]....
        /*01ac*/ 	.word	0x0000dd70
        /*01b0*/ 	.word	0x0000000f
        /*01b4*/ 	.word	0x00000010
        /*01b8*/ 	.short	0x010a
        /*01ba*/ 	.byte	0x3f
	.zero		1


	//   ....[19]....
        /*01bc*/ 	.word	0x0000de40
        /*01c0*/ 	.word	0x00000005
        /*01c4*/ 	.word	0x00000000
        /*01c8*/ 	.short	0x010a
        /*01ca*/ 	.byte	0x3f
	.zero		1


	//----- nvinfo : EIATTR_NUM_MBARRIERS
	.align		4
.L_35:
        /*01cc*/ 	.byte	0x03, 0x38
        /*01ce*/ 	.short	0x0006


	//----- nvinfo : EIATTR_EXIT_INSTR_OFFSETS
	.align		4
        /*01d0*/ 	.byte	0x04, 0x1c
        /*01d2*/ 	.short	(.L_37 - .L_36)


	//   ....[0]....
.L_36:
        /*01d4*/ 	.word	0x00000a20


	//   ....[1]....
        /*01d8*/ 	.word	0x000012b0


	//   ....[2]....
        /*01dc*/ 	.word	0x0000c5e0


	//   ....[3]....
        /*01e0*/ 	.word	0x0000cbe0


	//   ....[4]....
        /*01e4*/ 	.word	0x0000dc40


	//----- nvinfo : EIATTR_MAX_THREADS
	.align		4
.L_37:
        /*01e8*/ 	.byte	0x04, 0x05
        /*01ea*/ 	.short	(.L_39 - .L_38)
.L_38:
        /*01ec*/ 	.word	0x00000180
        /*01f0*/ 	.word	0x00000001
        /*01f4*/ 	.word	0x00000001


	//----- nvinfo : EIATTR_CRS_STACK_SIZE
	.align		4
.L_39:
        /*01f8*/ 	.byte	0x04, 0x1e
        /*01fa*/ 	.short	(.L_41 - .L_40)
.L_40:
        /*01fc*/ 	.word	0x00000000


	//----- nvinfo : EIATTR_CBANK_PARAM_SIZE
	.align		4
.L_41:
        /*0200*/ 	.byte	0x03, 0x19
        /*0202*/ 	.short	0x0470


	//----- nvinfo : EIATTR_PARAM_CBANK
	.align		4
        /*0204*/ 	.byte	0x04, 0x0a
        /*0206*/ 	.short	(.L_43 - .L_42)
	.align		4
.L_42:
        /*0208*/ 	.word	index@(.nv.constant0._ZN7cutlass13device_kernelINS_4gemm6kernel13GemmUniversalIN4cute5tupleIJiiiiEEENS1_10collective13CollectiveMmaINS1_34MainloopSm90TmaGmmaWarpSpecializedILi2ENS5_IJNS4_1CILi2EEENSA_ILi1EEESC_EEENS1_35KernelTmaWarpSpecializedCooperativeEEENS5_IJNSA_ILi256EEENSA_ILi192EEESG_EEEaNS5_IJlSC_lEEEaSJ_NS4_8TiledMMAINS4_8MMA_AtomIJNS4_4SM904GMMA27MMA_64x192x32_S32S8S8_SS_TNEEEENS4_6LayoutISD_NS5_IJSC_NSA_ILi0EEESR_EEEEENS5_IJNS4_10UnderscoreESU_SU_EEEEENS4_13SM90_TMA_LOADENS4_14ComposedLayoutINS4_7SwizzleILi3ELi4ELi3EEENS4_18smem_ptr_flag_bitsILi8EEENSQ_INS5_IJNSA_ILi8EEENSA_ILi128EEEEEENS5_IJS14_SC_EEEEEEEvNS4_8identityENS4_23SM90_TMA_LOAD_MULTICASTES18_vS19_EENS_8epilogue10collective6detail29Sm90TmaWarpSpecializedAdapterINS1D_15DefaultEpilogueIaSJ_SJ_NS1C_6thread17LinearCombinationIaLi1EiiLNS1H_9ScaleType4KindE0ELNS_15FloatRoundStyleE2EaEENS1_15EpilogueDefaultEEEEEvvEEEEvNT_6ParamsE)
        /*020c*/ 	.short	0x0210
        /*020e*/ 	.short	0x0470


	//----- nvinfo : EIATTR_SW_WAR
	.align		4
.L_43:
        /*0210*/ 	.byte	0x04, 0x36
        /*0212*/ 	.short	(.L_45 - .L_44)
.L_44:
        /*0214*/ 	.word	0x00000008
.L_45:


//--------------------- .nv.callgraph             --------------------------
	.section	.nv.callgraph,"",@"SHT_CUDA_CALLGRAPH"
	.align	4
	.sectionentsize	8
	.align		4
        /*0000*/ 	.word	0x00000000
	.align		4
        /*0004*/ 	.word	0xffffffff
	.align		4
        /*0008*/ 	.word	index@(_ZN7cutlass13device_kernelINS_4gemm6kernel13GemmUniversalIN4cute5tupleIJiiiiEEENS1_10collective13CollectiveMmaINS1_34MainloopSm90TmaGmmaWarpSpecializedILi2ENS5_IJNS4_1CILi2EEENSA_ILi1EEESC_EEENS1_35KernelTmaWarpSpecializedCooperativeEEENS5_IJNSA_ILi256EEENSA_ILi192EEESG_EEEaNS5_IJlSC_lEEEaSJ_NS4_8TiledMMAINS4_8MMA_AtomIJNS4_4SM904GMMA27MMA_64x192x32_S32S8S8_SS_TNEEEENS4_6LayoutISD_NS5_IJSC_NSA_ILi0EEESR_EEEEENS5_IJNS4_10UnderscoreESU_SU_EEEEENS4_13SM90_TMA_LOADENS4_14ComposedLayoutINS4_7SwizzleILi3ELi4ELi3EEENS4_18smem_ptr_flag_bitsILi8EEENSQ_INS5_IJNSA_ILi8EEENSA_ILi128EEEEEENS5_IJS14_SC_EEEEEEEvNS4_8identityENS4_23SM90_TMA_LOAD_MULTICASTES18_vS19_EENS_8epilogue10collective6detail29Sm90TmaWarpSpecializedAdapterINS1D_15DefaultEpilogueIaSJ_SJ_NS1C_6thread17LinearCombinationIaLi1EiiLNS1H_9ScaleType4KindE0ELNS_15FloatRoundStyleE2EaEENS1_15EpilogueDefaultEEEEEvvEEEEvNT_6ParamsE)
	.align		4
        /*000c*/ 	.word	index@(__assertfail)
	.align		4
        /*0010*/ 	.word	0x00000000
	.align		4
        /*0014*/ 	.word	0xfffffffe
	.align		4
        /*0018*/ 	.word	0x00000000
	.align		4
        /*001c*/ 	.word	0xfffffffd
	.align		4
        /*0020*/ 	.word	0x00000000
	.align		4
        /*0024*/ 	.word	0xfffffffc


//--------------------- .nv.constant4             --------------------------
	.section	.nv.constant4,"a",@progbits
	.align	8
	.align		8
.nv.constant4:
        /*0000*/ 	.dword	__assertfail
	.align		8
        /*0008*/ 	.dword	__unnamed_1
	.align		8
        /*0010*/ 	.dword	_ZN40_INTERNAL_e8072a7c_4_k_cu_9b531359_123464cuda3std3__45__cpo5beginE
	.align		8
        /*0018*/ 	.dword	_ZN40_INTERNAL_e8072a7c_4_k_cu_9b531359_123464cuda3std3__45__cpo3endE
	.align		8
        /*0020*/ 	.dword	_ZN40_INTERNAL_e8072a7c_4_k_cu_9b531359_123464cuda3std3__45__cpo6cbeginE
	.align		8
        /*0028*/ 	.dword	_ZN40_INTERNAL_e8072a7c_4_k_cu_9b531359_123464cuda3std3__45__cpo4cendE
	.align		8
        /*0030*/ 	.dword	_ZN40_INTERNAL_e8072a7c_4_k_cu_9b531359_123464cuda3std3__442_GLOBAL__N__e8072a7c_4_k_cu_9b531359_123466ignoreE
	.align		8
        /*0038*/ 	.dword	_ZN40_INTERNAL_e8072a7c_4_k_cu_9b531359_123464cuda3std3__419piecewise_constructE
	.align		8
        /*0040*/ 	.dword	_ZN40_INTERNAL_e8072a7c_4_k_cu_9b531359_123464cuda3std3__48in_placeE
	.align		8
        /*0048*/ 	.dword	_ZN40_INTERNAL_e8072a7c_4_k_cu_9b531359_123464cuda3std6ranges3__45__cpo4swapE
	.align		8
        /*0050*/ 	.dword	_ZN40_INTERNAL_e8072a7c_4_k_cu_9b531359_123464cuda3std6ranges3__45__cpo9iter_moveE
	.align		8
        /*0058*/ 	.dword	_ZN40_INTERNAL_e8072a7c_4_k_cu_9b531359_123464cute7productE
	.align		8
        /*0060*/ 	.dword	_ZN40_INTERNAL_e8072a7c_4_k_cu_9b531359_123464cute1_E
	.align		8
        /*0068*/ 	.dword	$str$22
	.align		8
        /*0070*/ 	.dword	$str$23


//--------------------- .text._ZN7cutlass13device_kernelINS_4gemm6kernel13GemmUniversalIN4cute5tupleIJiiiiEEENS1_10collective13CollectiveMmaINS1_34MainloopSm90TmaGmmaWarpSpecializedILi2ENS5_IJNS4_1CILi2EEENSA_ILi1EEESC_EEENS1_35KernelTmaWarpSpecializedCooperativeEEENS5_IJNSA_ILi256EEENSA_ILi192EEESG_EEEaNS5_IJlSC_lEEEaSJ_NS4_8TiledMMAINS4_8MMA_AtomIJNS4_4SM904GMMA27MMA_64x192x32_S32S8S8_SS_TNEEEENS4_6LayoutISD_NS5_IJSC_NSA_ILi0EEESR_EEEEENS5_IJNS4_10UnderscoreESU_SU_EEEEENS4_13SM90_TMA_LOADENS4_14ComposedLayoutINS4_7SwizzleILi3ELi4ELi3EEENS4_18smem_ptr_flag_bitsILi8EEENSQ_INS5_IJNSA_ILi8EEENSA_ILi128EEEEEENS5_IJS14_SC_EEEEEEEvNS4_8identityENS4_23SM90_TMA_LOAD_MULTICASTES18_vS19_EENS_8epilogue10collective6detail29Sm90TmaWarpSpecializedAdapterINS1D_15DefaultEpilogueIaSJ_SJ_NS1C_6thread17LinearCombinationIaLi1EiiLNS1H_9ScaleType4KindE0ELNS_15FloatRoundStyleE2EaEENS1_15EpilogueDefaultEEEEEvvEEEEvNT_6ParamsE --------------------------
	.section	.text._ZN7cutlass13device_kernelINS_4gemm6kernel13GemmUniversalIN4cute5tupleIJiiiiEEENS1_10collective13CollectiveMmaINS1_34MainloopSm90TmaGmmaWarpSpecializedILi2ENS5_IJNS4_1CILi2EEENSA_ILi1EEESC_EEENS1_35KernelTmaWarpSpecializedCooperativeEEENS5_IJNSA_ILi256EEENSA_ILi192EEESG_EEEaNS5_IJlSC_lEEEaSJ_NS4_8TiledMMAINS4_8MMA_AtomIJNS4_4SM904GMMA27MMA_64x192x32_S32S8S8_SS_TNEEEENS4_6LayoutISD_NS5_IJSC_NSA_ILi0EEESR_EEEEENS5_IJNS4_10UnderscoreESU_SU_EEEEENS4_13SM90_TMA_LOADENS4_14ComposedLayoutINS4_7SwizzleILi3ELi4ELi3EEENS4_18smem_ptr_flag_bitsILi8EEENSQ_INS5_IJNSA_ILi8EEENSA_ILi128EEEEEENS5_IJS14_SC_EEEEEEEvNS4_8identityENS4_23SM90_TMA_LOAD_MULTICASTES18_vS19_EENS_8epilogue10collective6detail29Sm90TmaWarpSpecializedAdapterINS1D_15DefaultEpilogueIaSJ_SJ_NS1C_6thread17LinearCombinationIaLi1EiiLNS1H_9ScaleType4KindE0ELNS_15FloatRoundStyleE2EaEENS1_15EpilogueDefaultEEEEEvvEEEEvNT_6ParamsE,"ax",@progbits
	.align	128
.text._ZN7cutlass13device_kernelINS_4gemm6kernel13GemmUniversalIN4cute5tupleIJiiiiEEENS1_10collective13CollectiveMmaINS1_34MainloopSm90TmaGmmaWarpSpecializedILi2ENS5_IJNS4_1CILi2EEENSA_ILi1EEESC_EEENS1_35KernelTmaWarpSpecializedCooperativeEEENS5_IJNSA_ILi256EEENSA_ILi192EEESG_EEEaNS5_IJlSC_lEEEaSJ_NS4_8TiledMMAINS4_8MMA_AtomIJNS4_4SM904GMMA27MMA_64x192x32_S32S8S8_SS_TNEEEENS4_6LayoutISD_NS5_IJSC_NSA_ILi0EEESR_EEEEENS5_IJNS4_10UnderscoreESU_SU_EEEEENS4_13SM90_TMA_LOADENS4_14ComposedLayoutINS4_7SwizzleILi3ELi4ELi3EEENS4_18smem_ptr_flag_bitsILi8EEENSQ_INS5_IJNSA_ILi8EEENSA_ILi128EEEEEENS5_IJS14_SC_EEEEEEEvNS4_8identityENS4_23SM90_TMA_LOAD_MULTICASTES18_vS19_EENS_8epilogue10collective6detail29Sm90TmaWarpSpecializedAdapterINS1D_15DefaultEpilogueIaSJ_SJ_NS1C_6thread17LinearCombinationIaLi1EiiLNS1H_9ScaleType4KindE0ELNS_15FloatRoundStyleE2EaEENS1_15EpilogueDefaultEEEEEvvEEEEvNT_6ParamsE:
        .type           _ZN7cutlass13device_kernelINS_4gemm6kernel13GemmUniversalIN4cute5tupleIJiiiiEEENS1_10collective13CollectiveMmaINS1_34MainloopSm90TmaGmmaWarpSpecializedILi2ENS5_IJNS4_1CILi2EEENSA_ILi1EEESC_EEENS1_35KernelTmaWarpSpecializedCooperativeEEENS5_IJNSA_ILi256EEENSA_ILi192EEESG_EEEaNS5_IJlSC_lEEEaSJ_NS4_8TiledMMAINS4_8MMA_AtomIJNS4_4SM904GMMA27MMA_64x192x32_S32S8S8_SS_TNEEEENS4_6LayoutISD_NS5_IJSC_NSA_ILi0EEESR_EEEEENS5_IJNS4_10UnderscoreESU_SU_EEEEENS4_13SM90_TMA_LOADENS4_14ComposedLayoutINS4_7SwizzleILi3ELi4ELi3EEENS4_18smem_ptr_flag_bitsILi8EEENSQ_INS5_IJNSA_ILi8EEENSA_ILi128EEEEEENS5_IJS14_SC_EEEEEEEvNS4_8identityENS4_23SM90_TMA_LOAD_MULTICASTES18_vS19_EENS_8epilogue10collective6detail29Sm90TmaWarpSpecializedAdapterINS1D_15DefaultEpilogueIaSJ_SJ_NS1C_6thread17LinearCombinationIaLi1EiiLNS1H_9ScaleType4KindE0ELNS_15FloatRoundStyleE2EaEENS1_15EpilogueDefaultEEEEEvvEEEEvNT_6ParamsE,@function
        .size           _ZN7cutlass13device_kernelINS_4gemm6kernel13GemmUniversalIN4cute5tupleIJiiiiEEENS1_10collective13CollectiveMmaINS1_34MainloopSm90TmaGmmaWarpSpecializedILi2ENS5_IJNS4_1CILi2EEENSA_ILi1EEESC_EEENS1_35KernelTmaWarpSpecializedCooperativeEEENS5_IJNSA_ILi256EEENSA_ILi192EEESG_EEEaNS5_IJlSC_lEEEaSJ_NS4_8TiledMMAINS4_8MMA_AtomIJNS4_4SM904GMMA27MMA_64x192x32_S32S8S8_SS_TNEEEENS4_6LayoutISD_NS5_IJSC_NSA_ILi0EEESR_EEEEENS5_IJNS4_10UnderscoreESU_SU_EEEEENS4_13SM90_TMA_LOADENS4_14ComposedLayoutINS4_7SwizzleILi3ELi4ELi3EEENS4_18smem_ptr_flag_bitsILi8EEENSQ_INS5_IJNSA_ILi8EEENSA_ILi128EEEEEENS5_IJS14_SC_EEEEEEEvNS4_8identityENS4_23SM90_TMA_LOAD_MULTICASTES18_vS19_EENS_8epilogue10collective6detail29Sm90TmaWarpSpecializedAdapterINS1D_15DefaultEpilogueIaSJ_SJ_NS1C_6thread17LinearCombinationIaLi1EiiLNS1H_9ScaleType4KindE0ELNS_15FloatRoundStyleE2EaEENS1_15EpilogueDefaultEEEEEvvEEEEvNT_6ParamsE,(.L_x_453 - _ZN7cutlass13device_kernelINS_4gemm6kernel13GemmUniversalIN4cute5tupleIJiiiiEEENS1_10collective13CollectiveMmaINS1_34MainloopSm90TmaGmmaWarpSpecializedILi2ENS5_IJNS4_1CILi2EEENSA_ILi1EEESC_EEENS1_35KernelTmaWarpSpecializedCooperativeEEENS5_IJNSA_ILi256EEENSA_ILi192EEESG_EEEaNS5_IJlSC_lEEEaSJ_NS4_8TiledMMAINS4_8MMA_AtomIJNS4_4SM904GMMA27MMA_64x192x32_S32S8S8_SS_TNEEEENS4_6LayoutISD_NS5_IJSC_NSA_ILi0EEESR_EEEEENS5_IJNS4_10UnderscoreESU_SU_EEEEENS4_13SM90_TMA_LOADENS4_14ComposedLayoutINS4_7SwizzleILi3ELi4ELi3EEENS4_18smem_ptr_flag_bitsILi8EEENSQ_INS5_IJNSA_ILi8EEENSA_ILi128EEEEEENS5_IJS14_SC_EEEEEEEvNS4_8identityENS4_23SM90_TMA_LOAD_MULTICASTES18_vS19_EENS_8epilogue10collective6detail29Sm90TmaWarpSpecializedAdapterINS1D_15DefaultEpilogueIaSJ_SJ_NS1C_6thread17LinearCombinationIaLi1EiiLNS1H_9ScaleType4KindE0ELNS_15FloatRoundStyleE2EaEENS1_15EpilogueDefaultEEEEEvvEEEEvNT_6ParamsE)
        .other          _ZN7cutlass13device_kernelINS_4gemm6kernel13GemmUniversalIN4cute5tupleIJiiiiEEENS1_10collective13CollectiveMmaINS1_34MainloopSm90TmaGmmaWarpSpecializedILi2ENS5_IJNS4_1CILi2EEENSA_ILi1EEESC_EEENS1_35KernelTmaWarpSpecializedCooperativeEEENS5_IJNSA_ILi256EEENSA_ILi192EEESG_EEEaNS5_IJlSC_lEEEaSJ_NS4_8TiledMMAINS4_8MMA_AtomIJNS4_4SM904GMMA27MMA_64x192x32_S32S8S8_SS_TNEEEENS4_6LayoutISD_NS5_IJSC_NSA_ILi0EEESR_EEEEENS5_IJNS4_10UnderscoreESU_SU_EEEEENS4_13SM90_TMA_LOADENS4_14ComposedLayoutINS4_7SwizzleILi3ELi4ELi3EEENS4_18smem_ptr_flag_bitsILi8EEENSQ_INS5_IJNSA_ILi8EEENSA_ILi128EEEEEENS5_IJS14_SC_EEEEEEEvNS4_8identityENS4_23SM90_TMA_LOAD_MULTICASTES18_vS19_EENS_8epilogue10collective6detail29Sm90TmaWarpSpecializedAdapterINS1D_15DefaultEpilogueIaSJ_SJ_NS1C_6thread17LinearCombinationIaLi1EiiLNS1H_9ScaleType4KindE0ELNS_15FloatRoundStyleE2EaEENS1_15EpilogueDefaultEEEEEvvEEEEvNT_6ParamsE,@"STO_CUDA_ENTRY STV_DEFAULT"
_ZN7cutlass13device_kernelINS_4gemm6kernel13GemmUniversalIN4cute5tupleIJiiiiEEENS1_10collective13CollectiveMmaINS1_34MainloopSm90TmaGmmaWarpSpecializedILi2ENS5_IJNS4_1CILi2EEENSA_ILi1EEESC_EEENS1_35KernelTmaWarpSpecializedCooperativeEEENS5_IJNSA_ILi256EEENSA_ILi192EEESG_EEEaNS5_IJlSC_lEEEaSJ_NS4_8TiledMMAINS4_8MMA_AtomIJNS4_4SM904GMMA27MMA_64x192x32_S32S8S8_SS_TNEEEENS4_6LayoutISD_NS5_IJSC_NSA_ILi0EEESR_EEEEENS5_IJNS4_10UnderscoreESU_SU_EEEEENS4_13SM90_TMA_LOADENS4_14ComposedLayoutINS4_7SwizzleILi3ELi4ELi3EEENS4_18smem_ptr_flag_bitsILi8EEENSQ_INS5_IJNSA_ILi8EEENSA_ILi128EEEEEENS5_IJS14_SC_EEEEEEEvNS4_8identityENS4_23SM90_TMA_LOAD_MULTICASTES18_vS19_EENS_8epilogue10collective6detail29Sm90TmaWarpSpecializedAdapterINS1D_15DefaultEpilogueIaSJ_SJ_NS1C_6thread17LinearCombinationIaLi1EiiLNS1H_9ScaleType4KindE0ELNS_15FloatRoundStyleE2EaEENS1_15EpilogueDefaultEEEEEvvEEEEvNT_6ParamsE:
[----:B------:R-:W0:Y:S01]  /*0000*/  LDC R1, c[0x0][0x28] ;  /* 0x00000a00ff017b82 */ /* 0x000e220000000800 */
[----:B------:R-:W1:Y:S01]  /*0010*/  S2R R2, SR_TID.X ;  /* 0x0000000000027919 */ /* 0x000e620000002100 */
[----:B------:R-:W-:Y:S01]  /*0020*/  ELECT P0, URZ, PT ;  /* 0x00000000003f782f */ /* 0x000fe20003800000 */
[----:B------:R-:W-:Y:S01]  /*0030*/  BSSY B0, `(.L_x_0) ;  /* 0x0000015000007945 */ /* 0x000fe20003800000 */
[--C-:B-1----:R-:W-:Y:S02]  /*0040*/  SHF.R.U32.HI R0, RZ, 0x5, R2.reuse ;  /* 0x00000005ff007819 */ /* 0x102fe40000011602 */
[----:B------:R-:W-:-:S03]  /*0050*/  SHF.R.U32.HI R3, RZ, 0x7, R2 ;  /* 0x00000007ff037819 */ /* 0x000fc60000011602 */
[----:B------:R-:W1:Y:S04]  /*0060*/  SHFL.IDX PT, R4, R0, RZ, 0x1f ;  /* 0x00001fff00047589 */ /* 0x000e6800000e0000 */
[----:B------:R-:W2:Y:S01]  /*0070*/  SHFL.IDX PT, R3, R3, RZ, 0x1f ;  /* 0x00001fff03037589 */ /* 0x000ea200000e0000 */
[----:B-1----:R-:W-:Y:S02]  /*0080*/  R2UR UR9, R4 ;  /* 0x00000000040972ca */ /* 0x002fe400000e0000 */
[----:B--2---:R-:W-:-:S11]  /*0090*/  R2UR UR5, R3 ;  /* 0x00000000030572ca */ /* 0x004fd600000e0000 */
[----:B------:R-:W-:Y:S02]  /*00a0*/  USHF.R.S32.HI UR4, URZ, 0x1f, UR9 ;  /* 0x0000001f3f047899 */ /* 0x000fe40008011409 */
[----:B------:R-:W-:Y:S02]  /*00b0*/  ISETP.NE.OR P0, PT, RZ, UR9, !P0 ;  /* 0x00000009ff007c0c */ /* 0x000fe4000c705670 */
[----:B------:R-:W-:-:S04]  /*00c0*/  ULEA.HI UR4, UR4, UR9, URZ, 0x2 ;  /* 0x0000000904047291 */ /* 0x000fc8000f8f103f */
[----:B------:R-:W-:-:S04]  /*00d0*/  ULOP3.LUT UR4, UR4, 0xfffffffc, URZ, 0xc0, !UPT ;  /* 0xfffffffc04047892 */ /* 0x000fc8000f8ec03f */
[----:B------:R-:W-:-:S03]  /*00e0*/  UIADD3 UR9, UR9, -UR4, URZ ;  /* 0x8000000409097290 */ /* 0x000fc6000fffe03f */
[----:B0-----:R-:W-:Y:S09]  /*00f0*/  @P0 BRA `(.L_x_1) ;  /* 0x0000000000200947 */ /* 0x001ff20003800000 */
[----:B------:R-:W-:Y:S02]  /*0100*/  ULDC.64 UR6, c[0x0][0x198] ;  /* 0x0000660000067ab9 */ /* 0x000fe40000000a00 */
[----:B------:R-:W-:Y:S02]  /*0110*/  UIADD3 UR10, UP0, UR6, 0xf0, URZ ;  /* 0x000000f0060a7890 */ /* 0x000fe4000ff1e03f */
[----:B------:R-:W-:Y:S02]  /*0120*/  UIADD3 UR6, UP1, UR6, 0x1f0, URZ ;  /* 0x000001f006067890 */ /* 0x000fe4000ff3e03f */
[----:B------:R-:W-:Y:S02]  /*0130*/  UIADD3.X UR11, URZ, UR7, URZ, UP0, !UPT ;  /* 0x000000073f0b7290 */ /* 0x000fe400087fe43f */
[----:B------:R-:W-:-:S07]  /*0140*/  UIADD3.X UR7, URZ, UR7, URZ, UP1, !UPT ;  /* 0x000000073f077290 */ /* 0x000fce0008ffe43f */
[----:B------:R0:W-:Y:S02]  /*0150*/  UTMACCTL.PF [UR10] ;  /* 0x000000000a0079b9 */ /* 0x0001e40008040000 */
[----:B------:R0:W-:Y:S02]  /*0160*/  UTMACCTL.PF [UR6] ;  /* 0x00000000060079b9 */ /* 0x0001e40008040000 */
[----:B0-----:R-:W-:Y:S01]  /*0170*/  NOP ;  /* 0x0000000000007918 */ /* 0x001fe20000000000 */
.L_x_1:
[----:B------:R-:W-:Y:S05]  /*0180*/  BSYNC B0 ;  /* 0x0000000000007941 */ /* 0x000fea0003800000 */
.L_x_0:
[----:B------:R-:W0:Y:S01]  /*0190*/  SHFL.IDX PT, R3, R0, RZ, 0x1f ;  /* 0x00001fff00037589 */ /* 0x000e2200000e0000 */
[----:B------:R-:W-:Y:S01]  /*01a0*/  UISETP.NE.AND UP0, UPT, UR9, 0x3, UPT ;  /* 0x000000030900788c */ /* 0x000fe2000bf05270 */
[----:B------:R-:W-:Y:S01]  /*01b0*/  ISETP.NE.AND P1, PT, RZ, UR5, PT ;  /* 0x00000005ff007c0c */ /* 0x000fe2000bf25270 */
[----:B------:R-:W-:Y:S02]  /*01c0*/  UIADD3 UR16, UR5, -0x1, URZ ;  /* 0xffffffff05107890 */ /* 0x000fe4000fffe03f */
[----:B------:R-:W-:Y:S02]  /*01d0*/  UISETP.EQ.OR UP0, UPT, UR9, URZ, !UP0 ;  /* 0x0000003f0900728c */ /* 0x000fe4000c702670 */
[----:B------:R-:W-:Y:S02]  /*01e0*/  UISETP.GE.U32.AND UP1, UPT, UR16, 0x2, UPT ;  /* 0x000000021000788c */ /* 0x000fe4000bf26070 */
[----:B------:R-:W-:-:S04]  /*01f0*/  UISETP.EQ.AND UP0, UPT, UR5, URZ, UP0 ;  /* 0x0000003f0500728c */ /* 0x000fc80008702270 */
[----:B------:R-:W-:-:S04]  /*0200*/  USEL UR38, URZ, 0x1, !UP0 ;  /* 0x000000013f267887 */ /* 0x000fc8000c000000 */
[----:B------:R-:W-:Y:S01]  /*0210*/  USEL UR38, UR38, 0x2, UP1 ;  /* 0x0000000226267887 */ /* 0x000fe20008800000 */
[----:B0-----:R-:W-:-:S13]  /*0220*/  ISETP.NE.AND P0, PT, R3, RZ, PT ;  /* 0x000000ff0300720c */ /* 0x001fda0003f05270 */
[----:B------:R-:W-:Y:S05]  /*0230*/  @P0 BRA `(.L_x_2) ;  /* 0x0000000000480947 */ /* 0x000fea0003800000 */
[----:B------:R-:W0:Y:S01]  /*0240*/  S2UR UR8, SR_CgaCtaId ;  /* 0x00000000000879c3 */ /* 0x000e220000008800 */
[----:B------:R-:W-:Y:S01]  /*0250*/  UMOV UR4, 0x400 ;  /* 0x0000040000047882 */ /* 0x000fe20000000000 */
[----:B------:R-:W-:Y:S01]  /*0260*/  UMOV UR5, 0x1 ;  /* 0x0000000100057882 */ /* 0x000fe20000000000 */
[----:B------:R-:W-:Y:S01]  /*0270*/  UMOV UR6, 0x4 ;  /* 0x0000000400067882 */ /* 0x000fe20000000000 */
[----:B------:R-:W-:Y:S01]  /*0280*/  ELECT P0, URZ, PT ;  /* 0x00000000003f782f */ /* 0x000fe20003800000 */
[----:B------:R-:W-:-:S04]  /*0290*/  UIADD3 UR6, -UR6, 0x100000, URZ ;  /* 0x0010000006067890 */ /* 0x000fc8000fffe13f */
[----:B------:R-:W-:Y:S02]  /*02a0*/  USHF.L.U32 UR7, UR6, 0xb, URZ ;  /* 0x0000000b06077899 */ /* 0x000fe4000800063f */
[----:B------:R-:W-:Y:S02]  /*02b0*/  USHF.L.U32 UR6, UR6, 0x1, URZ ;  /* 0x0000000106067899 */ /* 0x000fe4000800063f */
[----:B0-----:R-:W-:Y:S02]  /*02c0*/  ULEA UR8, UR8, UR4, 0x18 ;  /* 0x0000000408087291 */ /* 0x001fe4000f8ec03f */
[----:B------:R-:W-:-:S04]  /*02d0*/  UIADD3 UR4, -UR5, 0x100000, URZ ;  /* 0x0010000005047890 */ /* 0x000fc8000fffe13f */
[----:B------:R-:W-:Y:S02]  /*02e0*/  USHF.L.U32 UR5, UR4, 0xb, URZ ;  /* 0x0000000b04057899 */ /* 0x000fe4000800063f */
[----:B------:R-:W-:Y:S01]  /*02f0*/  USHF.L.U32 UR4, UR4, 0x1, URZ ;  /* 0x0000000104047899 */ /* 0x000fe2000800063f */
[----:B------:R-:W0:Y:S11]  /*0300*/  FENCE.VIEW.ASYNC.S ;  /* 0x00000000000073c6 */ /* 0x000e360000000000 */
[----:B0-----:R0:W1:Y:S01]  /*0310*/  SYNCS.EXCH.64 URZ, [UR8], UR4 ;  /* 0x00000004083f75b2 */ /* 0x0010620008000100 */
[----:B------:R0:W2:Y:S01]  /*0320*/  SYNCS.EXCH.64 URZ, [UR8+0x10], UR6 ;  /* 0x00001006083f75b2 */ /* 0x0000a20008000100 */
[----:B------:R0:W3:Y:S01]  /*0330*/  SYNCS.EXCH.64 URZ, [UR8+0x8], UR4 ;  /* 0x00000804083f75b2 */ /* 0x0000e20008000100 */
[----:B------:R0:W4:Y:S01]  /*0340*/  SYNCS.EXCH.64 URZ, [UR8+0x18], UR6 ;  /* 0x00001806083f75b2 */ /* 0x0001220008000100 */
[----:B------:R-:W-:Y:S01]  /*0350*/  NOP ;  /* 0x0000000000007918 */ /* 0x000fe20000000000 */
.L_x_2:
[----:B------:R-:W5:Y:S01]  /*0360*/  S2UR UR13, SR_CTAID.X ;  /* 0x00000000000d79c3 */ /* 0x000f620000002500 */
[----:B------:R-:W-:Y:S01]  /*0370*/  SHF.R.S32.HI R5, RZ, 0x1f, R2 ;  /* 0x0000001fff057819 */ /* 0x000fe20000011402 */
[----:B------:R-:W1:Y:S01]  /*0380*/  SHFL.IDX PT, R6, R0, RZ, 0x1f ;  /* 0x00001fff00067589 */ /* 0x000e6200000e0000 */
[----:B0-----:R-:W-:Y:S01]  /*0390*/  ULDC UR4, c[0x0][0x150] ;  /* 0x0000540000047ab9 */ /* 0x001fe20000000800 */
[----:B------:R-:W-:Y:S02]  /*03a0*/  ELECT P0, URZ, PT ;  /* 0x00000000003f782f */ /* 0x000fe40003800000 */
[----:B------:R-:W-:Y:S01]  /*03b0*/  LEA.HI R5, R5, R2, RZ, 0x7 ;  /* 0x0000000205057211 */ /* 0x000fe200078f38ff */
[----:B------:R-:W-:Y:S01]  /*03c0*/  ULDC UR5, c[0x0][0x154] ;  /* 0x0000550000057ab9 */ /* 0x000fe20000000800 */
[----:B------:R-:W-:Y:S01]  /*03d0*/  ULDC UR8, c[0x0][0x144] ;  /* 0x0000510000087ab9 */ /* 0x000fe20000000800 */
[----:B------:R-:W0:Y:S01]  /*03e0*/  S2UR UR10, SR_CTAID.Y ;  /* 0x00000000000a79c3 */ /* 0x000e220000002600 */
[----:B------:R-:W-:Y:S01]  /*03f0*/  LOP3.LUT R5, R5, 0xffffff80, RZ, 0xc0, !PT ;  /* 0xffffff8005057812 */ /* 0x000fe200078ec0ff */
[----:B------:R-:W-:Y:S01]  /*0400*/  NOP ;  /* 0x0000000000007918 */ /* 0x000fe20000000000 */
[----:B------:R-:W-:Y:S01]  /*0410*/  NOP ;  /* 0x0000000000007918 */ /* 0x000fe20000000000 */
[----:B------:R-:W-:Y:S01]  /*0420*/  ULDC UR11, c[0x0][0x148] ;  /* 0x00005200000b7ab9 */ /* 0x000fe20000000800 */
[----:B------:R-:W-:-:S02]  /*0430*/  IMAD.MOV.U32 R18, RZ, RZ, 0x1 ;  /* 0x00000001ff127424 */ /* 0x000fc400078e00ff */
[----:B------:R-:W-:-:S05]  /*0440*/  IMAD.IADD R5, R2, 0x1, -R5 ;  /* 0x0000000102057824 */ /* 0x000fca00078e0a05 */
[----:B------:R-:W-:Y:S02]  /*0450*/  SHF.R.S32.HI R4, RZ, 0x1f, R5 ;  /* 0x0000001fff047819 */ /* 0x000fe40000011405 */
[----:B-----5:R-:W-:Y:S02]  /*0460*/  I2FP.F32.U32 R7, UR13 ;  /* 0x0000000d00077c45 */ /* 0x020fe40008201000 */
[----:B------:R-:W-:Y:S02]  /*0470*/  LEA.HI R4, R4, R5, RZ, 0x3 ;  /* 0x0000000504047211 */ /* 0x000fe400078f18ff */
[----:B-1----:R-:W-:Y:S01]  /*0480*/  ISETP.NE.OR P0, PT, R6, RZ, !P0 ;  /* 0x000000ff0600720c */ /* 0x002fe20004705670 */
[----:B------:R-:W-:Y:S01]  /*0490*/  FMUL R8, R7, UR4 ;  /* 0x0000000407087c20 */ /* 0x000fe20008400000 */
[--C-:B------:R-:W-:Y:S02]  /*04a0*/  SHF.R.S32.HI R0, RZ, 0x3, R4.reuse ;  /* 0x00000003ff007819 */ /* 0x100fe40000011404 */
[----:B------:R-:W-:-:S02]  /*04b0*/  SHF.R.S32.HI R7, RZ, 0x1f, R4 ;  /* 0x0000001fff077819 */ /* 0x000fc40000011404 */
[----:B------:R-:W-:Y:S01]  /*04c0*/  SHF.R.S32.HI R4, RZ, 0x1f, R3 ;  /* 0x0000001fff047819 */ /* 0x000fe20000011403 */
[----:B------:R-:W1:Y:S01]  /*04d0*/  F2I.U32.TRUNC.NTZ R8, R8 ;  /* 0x0000000800087305 */ /* 0x000e62000020f000 */
[----:B------:R-:W-:Y:S02]  /*04e0*/  LEA.HI R7, R7, R0, RZ, 0x2 ;  /* 0x0000000007077211 */ /* 0x000fe400078f10ff */
[----:B------:R-:W-:Y:S02]  /*04f0*/  LEA.HI R4, R4, R3, RZ, 0x2 ;  /* 0x0000000304047211 */ /* 0x000fe400078f10ff */
[----:B------:R-:W-:Y:S01]  /*0500*/  LOP3.LUT R7, R7, 0xfffffffc, RZ, 0xc0, !PT ;  /* 0xfffffffc07077812 */ /* 0x000fe200078ec0ff */
[----:B------:R-:W-:Y:S01]  /*0510*/  VOTEU.ALL UP0, P0 ;  /* 0x00000000003f7886 */ /* 0x000fe20000000000 */
[----:B------:R-:W-:Y:S01]  /*0520*/  LOP3.LUT R4, R4, 0x3ffffffc, RZ, 0xc0, !PT ;  /* 0x3ffffffc04047812 */ /* 0x000fe200078ec0ff */
[----:B------:R-:W-:Y:S02]  /*0530*/  VOTEU.ALL UP1, P0 ;  /* 0x00000000003f7886 */ /* 0x000fe40000020000 */
[----:B------:R-:W-:Y:S01]  /*0540*/  IMAD.IADD R7, R0, 0x1, -R7 ;  /* 0x0000000100077824 */ /* 0x000fe200078e0a07 */
[----:B0-----:R-:W-:Y:S01]  /*0550*/  I2FP.F32.U32 R0, UR10 ;  /* 0x0000000a00007c45 */ /* 0x001fe20008201000 */
[----:B------:R-:W-:Y:S01]  /*0560*/  IMAD.IADD R4, R3, 0x1, -R4 ;  /* 0x0000000103047824 */ /* 0x000fe200078e0a04 */
[----:B------:R-:W0:Y:S01]  /*0570*/  @!UP0 S2UR UR7, SR_CgaCtaId ;  /* 0x00000000000789c3 */ /* 0x000e220000008800 */
[----:B------:R-:W-:Y:S01]  /*0580*/  @!UP0 UMOV UR6, 0x400 ;  /* 0x0000040000068882 */ /* 0x000fe20000000000 */
[----:B-1----:R-:W-:Y:S01]  /*0590*/  R2UR UR4, R8 ;  /* 0x00000000080472ca */ /* 0x002fe200000e0000 */
[----:B------:R-:W-:-:S02]  /*05a0*/  IMAD R4, R4, 0x4, R7 ;  /* 0x0000000404047824 */ /* 0x000fc400078e0207 */
[----:B------:R-:W-:Y:S02]  /*05b0*/  FMUL R6, R0, UR5 ;  /* 0x0000000500067c20 */ /* 0x000fe40008400000 */
[C---:B------:R-:W-:Y:S01]  /*05c0*/  IMAD.SHL.U32 R19, R4.reuse, 0x4, RZ ;  /* 0x0000000404137824 */ /* 0x040fe200078e00ff */
[----:B------:R-:W-:-:S03]  /*05d0*/  LEA.HI R0, R4, R4, RZ, 0x1 ;  /* 0x0000000404007211 */ /* 0x000fc600078f08ff */
[----:B------:R-:W1:Y:S01]  /*05e0*/  F2I.U32.TRUNC.NTZ R6, R6 ;  /* 0x0000000600067305 */ /* 0x000e62000020f000 */
[----:B------:R-:W-:Y:S02]  /*05f0*/  LOP3.LUT R3, R0, 0xfffffffe, RZ, 0xc0, !PT ;  /* 0xfffffffe00037812 */ /* 0x000fe400078ec0ff */
[C---:B------:R-:W-:Y:S01]  /*0600*/  LOP3.LUT R19, R4.reuse, 0xc, R19, 0x78, !PT ;  /* 0x0000000c04137812 */ /* 0x040fe200078e7813 */
[----:B------:R-:W-:Y:S02]  /*0610*/  UIADD3 UR4, -UR4, URZ, URZ ;  /* 0x0000003f04047290 */ /* 0x000fe4000fffe13f */
[----:B------:R-:W-:Y:S02]  /*0620*/  IMAD.IADD R3, R4, 0x1, -R3 ;  /* 0x0000000104037824 */ /* 0x000fe400078e0a03 */
[----:B------:R-:W-:-:S03]  /*0630*/  UIMAD UR8, UR8, UR4, UR13 ;  /* 0x00000004080872a4 */ /* 0x000fc6000f8e020d */
[----:B------:R-:W-:Y:S02]  /*0640*/  UMOV UR4, 0x20 ;  /* 0x0000002000047882 */ /* 0x000fe40000000000 */
[----:B------:R-:W-:-:S04]  /*0650*/  @!UP0 UIADD3 UR4, -UR4, 0x100000, URZ ;  /* 0x0010000004048890 */ /* 0x000fc8000fffe13f */
[----:B------:R-:W-:Y:S02]  /*0660*/  @!UP0 USHF.L.U32 UR5, UR4, 0xb, URZ ;  /* 0x0000000b04058899 */ /* 0x000fe4000800063f */
[----:B------:R-:W-:Y:S01]  /*0670*/  @!UP0 USHF.L.U32 UR4, UR4, 0x1, URZ ;  /* 0x0000000104048899 */ /* 0x000fe2000800063f */
[----:B------:R-:W-:Y:S01]  /*0680*/  ISETP.NE.AND P3, PT, R3, UR8, PT ;  /* 0x0000000803007c0c */ /* 0x000fe2000bf65270 */
[----:B0-----:R-:W-:Y:S01]  /*0690*/  @!UP0 ULEA UR6, UR7, UR6, 0x18 ;  /* 0x0000000607068291 */ /* 0x001fe2000f8ec03f */
[----:B------:R-:W0:Y:S01]  /*06a0*/  LDC R3, c[0x0][0x140] ;  /* 0x00005000ff037b82 */ /* 0x000e220000000800 */
[----:B-1----:R-:W-:Y:S01]  /*06b0*/  R2UR UR12, R6 ;  /* 0x00000000060c72ca */ /* 0x002fe200000e0000 */
[----:B------:R-:W-:Y:S01]  /*06c0*/  VOTEU.ALL UP0, P0 ;  /* 0x00000000003f7886 */ /* 0x000fe20000000000 */
[----:B------:R-:W-:-:S04]  /*06d0*/  LOP3.LUT P0, RZ, R5, 0x7, RZ, 0xc0, !PT ;  /* 0x0000000705ff7812 */ /* 0x000fc8000780c0ff */
[C---:B------:R-:W-:Y:S01]  /*06e0*/  ISETP.LT.U32.AND P0, PT, R19.reuse, 0x2, !P0 ;  /* 0x000000021300780c */ /* 0x040fe20004701070 */
[----:B------:R-:W1:Y:S03]  /*06f0*/  FENCE.VIEW.ASYNC.S ;  /* 0x00000000000073c6 */ /* 0x000e660000000000 */
[----:B-1----:R-:W1:Y:S01]  /*0700*/  @!UP0 SYNCS.EXCH.64 URZ, [UR6+0x30], UR4 ;  /* 0x00003004063f85b2 */ /* 0x002e620008000100 */
[----:B------:R-:W-:Y:S02]  /*0710*/  @P3 LEA.HI R0, R19, R19, RZ, 0x1 ;  /* 0x0000001313003211 */ /* 0x000fe400078f08ff */
[----:B------:R-:W-:Y:S02]  /*0720*/  UIADD3 UR12, -UR12, URZ, URZ ;  /* 0x0000003f0c0c7290 */ /* 0x000fe4000fffe13f */
[----:B------:R-:W-:Y:S02]  /*0730*/  @P3 SHF.R.S32.HI R0, RZ, 0x1, R0 ;  /* 0x00000001ff003819 */ /* 0x000fe40000011400 */
[----:B0-----:R-:W-:-:S02]  /*0740*/  ISETP.EQ.U32.AND P2, PT, R3, 0x1, PT ;  /* 0x000000010300780c */ /* 0x001fc40003f42070 */
[----:B------:R-:W-:Y:S01]  /*0750*/  SEL R3, RZ, 0x1, !P0 ;  /* 0x00000001ff037807 */ /* 0x000fe20004000000 */
[----:B------:R0:W1:Y:S01]  /*0760*/  @!UP1 SYNCS.EXCH.64 URZ, [UR6+0x38], UR4 ;  /* 0x00003804063f95b2 */ /* 0x0000620008000100 */
[----:B------:R-:W-:Y:S01]  /*0770*/  NOP ;  /* 0x0000000000007918 */ /* 0x000fe20000000000 */
[----:B0-----:R-:W-:-:S06]  /*0780*/  UIMAD UR4, UR11, UR12, UR10 ;  /* 0x0000000c0b0472a4 */ /* 0x001fcc000f8e020a */
[----:B------:R-:W-:-:S04]  /*0790*/  @P3 ISETP.NE.AND P4, PT, R0, UR4, PT ;  /* 0x0000000400003c0c */ /* 0x000fc8000bf85270 */
[----:B------:R-:W-:-:S04]  /*07a0*/  @P3 SEL R18, RZ, 0x1, P4 ;  /* 0x00000001ff123807 */ /* 0x000fc80002000000 */
[----:B------:R-:W-:Y:S01]  /*07b0*/  LOP3.LUT R18, R18, R3, RZ, 0xc0, !PT ;  /* 0x0000000312127212 */ /* 0x000fe200078ec0ff */
[----:B------:R-:W-:Y:S06]  /*07c0*/  @!P2 BRA `(.L_x_3) ;  /* 0x000000000008a947 */ /* 0x000fec0003800000 */
[----:B-1234-:R-:W-:Y:S01]  /*07d0*/  UCGABAR_ARV ;  /* 0x00000000000079c7 */ /* 0x01efe20008000000 */
[----:B------:R-:W-:Y:S05]  /*07e0*/  BRA `(.L_x_4) ;  /* 0x0000000000047947 */ /* 0x000fea0003800000 */
.L_x_3:
[----:B-1234-:R-:W-:Y:S01]  /*07f0*/  NOP ;  /* 0x0000000000007918 */ /* 0x01efe20000000000 */
.L_x_4:
[----:B------:R-:W-:Y:S01]  /*0800*/  ULDC UR4, c[0x0][0x65c] ;  /* 0x0001970000047ab9 */ /* 0x000fe20000000800 */
[----:B------:R-:W-:Y:S01]  /*0810*/  UMOV UR5, URZ ;  /* 0x0000003f00057c82 */ /* 0x000fe20008000000 */
[----:B------:R-:W-:-:S03]  /*0820*/  UISETP.NE.AND UP0, UPT, UR4, 0x1, UPT ;  /* 0x000000010400788c */ /* 0x000fc6000bf05270 */
[----:B------:R-:W-:Y:S01]  /*0830*/  UMOV UR4, UR13 ;  /* 0x0000000d00047c82 */ /* 0x000fe20008000000 */
[----:B------:R-:W-:Y:S02]  /*0840*/  UP2UR UR39, UPR, URZ, 0x1 ;  /* 0x000000013f277883 */ /* 0x000fe40008000000 */
[----:B------:R-:W-:Y:S02]  /*0850*/  PLOP3.LUT P3, PT, PT, PT, UP0, 0x80, 0x0 ;  /* 0x000000000000781c */ /* 0x000fe40003f6f008 */
[----:B------:R-:W-:Y:S02]  /*0860*/  PLOP3.LUT P4, PT, PT, PT, UP0, 0x80, 0x0 ;  /* 0x000000000000781c */ /* 0x000fe40003f8f008 */
[----:B------:R-:W-:Y:S01]  /*0870*/  PLOP3.LUT P5, PT, PT, PT, UP0, 0x80, 0x0 ;  /* 0x000000000000781c */ /* 0x000fe20003faf008 */
[----:B------:R-:W-:Y:S01]  /*0880*/  @UP0 ULDC UR14, c[0x0][0x10] ;  /* 0x00000400000e0ab9 */ /* 0x000fe20000000800 */
[----:B------:R-:W-:Y:S01]  /*0890*/  @UP0 UMOV UR6, UR10 ;  /* 0x0000000a00060c82 */ /* 0x000fe20008000000 */
[----:B------:R-:W-:Y:S01]  /*08a0*/  @UP0 UMOV UR7, URZ ;  /* 0x0000003f00070c82 */ /* 0x000fe20008000000 */
[----:B------:R-:W-:Y:S01]  /*08b0*/  PLOP3.LUT P0, PT, PT, PT, UP0, 0x80, 0x0 ;  /* 0x000000000000781c */ /* 0x000fe20003f0f008 */
[----:B------:R-:W-:-:S03]  /*08c0*/  @UP0 UIMAD.WIDE.U32 UR14, UR13, UR14, UR6 ;  /* 0x0000000e0d0e02a5 */ /* 0x000fc6000f8e0006 */
[----:B------:R-:W-:Y:S01]  /*08d0*/  @!UP0 ULDC UR7, c[0x0][0xc] ;  /* 0x0000030000078ab9 */ /* 0x000fe20000000800 */
[----:B------:R-:W-:Y:S01]  /*08e0*/  @UP0 UMOV UR6, URZ ;  /* 0x0000003f00060c82 */ /* 0x000fe20008000000 */
[----:B------:R-:W-:Y:S01]  /*08f0*/  @!UP0 UIMAD.WIDE.U32 UR4, UR10, UR7, UR4 ;  /* 0x000000070a0482a5 */ /* 0x000fe2000f8e0004 */
[----:B------:R-:W-:Y:S01]  /*0900*/  IMAD.U32 R17, RZ, RZ, UR15 ;  /* 0x0000000fff117e24 */ /* 0x000fe2000f8e00ff */
[----:B------:R-:W-:Y:S01]  /*0910*/  @UP0 UIADD3 UR6, UR15, UR6, URZ ;  /* 0x000000060f060290 */ /* 0x000fe2000fffe03f */
[----:B------:R-:W-:-:S03]  /*0920*/  IMAD.U32 R16, RZ, RZ, UR14 ;  /* 0x0000000eff107e24 */ /* 0x000fc6000f8e00ff */
[----:B------:R-:W-:Y:S02]  /*0930*/  IMAD.U32 R4, RZ, RZ, UR4 ;  /* 0x00000004ff047e24 */ /* 0x000fe4000f8e00ff */
[----:B------:R-:W-:Y:S02]  /*0940*/  IMAD.U32 R7, RZ, RZ, UR5 ;  /* 0x00000005ff077e24 */ /* 0x000fe4000f8e00ff */
[----:B------:R-:W-:Y:S02]  /*0950*/  @P3 IMAD.U32 R17, RZ, RZ, UR6 ;  /* 0x00000006ff113e24 */ /* 0x000fe4000f8e00ff */
[----:B------:R-:W-:Y:S02]  /*0960*/  IMAD.U32 R5, RZ, RZ, UR5 ;  /* 0x00000005ff057e24 */ /* 0x000fe4000f8e00ff */
[----:B------:R-:W-:Y:S02]  /*0970*/  IMAD.U32 R6, RZ, RZ, UR4 ;  /* 0x00000004ff067e24 */ /* 0x000fe4000f8e00ff */
[----:B------:R-:W-:-:S02]  /*0980*/  @!P4 IMAD.MOV.U32 R16, RZ, RZ, R4 ;  /* 0x000000ffff10c224 */ /* 0x000fc400078e0004 */
[----:B------:R-:W-:Y:S01]  /*0990*/  @!P5 IMAD.MOV.U32 R17, RZ, RZ, R7 ;  /* 0x000000ffff11d224 */ /* 0x000fe200078e0007 */
[----:B------:R-:W-:Y:S06]  /*09a0*/  @!P2 BRA `(.L_x_5) ;  /* 0x00000000000ca947 */ /* 0x000fec0003800000 */
[----:B------:R-:W-:Y:S01]  /*09b0*/  UCGABAR_WAIT ;  /* 0x0000000000007dc7 */ /* 0x000fe20008000000 */
[----:B------:R-:W-:Y:S01]  /*09c0*/  CCTL.IVALL ;  /* 0x00000000ff00798f */ /* 0x000fe20002000000 */
[----:B------:R-:W-:Y:S05]  /*09d0*/  BRA `(.L_x_6) ;  /* 0x0000000000047947 */ /* 0x000fea0003800000 */
.L_x_5:
[----:B------:R-:W-:Y:S06]  /*09e0*/  BAR.SYNC.DEFER_BLOCKING 0x0 ;  /* 0x0000000000007b1d */ /* 0x000fec0000010000 */
.L_x_6:
[----:B------:R-:W-:Y:S05]  /*09f0*/  @!P1 BRA `(.L_x_7) ;  /* 0x000000b800fc9947 */ /* 0x000fea0003800000 */
[----:B------:R-:W-:-:S06]  /*0a00*/  UISETP.GT.U32.AND UP0, UPT, UR16, 0x1, UPT ;  /* 0x000000011000788c */ /* 0x000fcc000bf04070 */
[----:B------:R-:W-:-:S13]  /*0a10*/  PLOP3.LUT P0, PT, PT, PT, UP0, 0x80, 0x0 ;  /* 0x000000000000781c */ /* 0x000fda0003f0f008 */
[----:B------:R-:W-:Y:S05]  /*0a20*/  @P0 EXIT ;  /* 0x000000000000094d */ /* 0x000fea0003800000 */
[----:B------:R-:W-:Y:S01]  /*0a30*/  ULDC.64 UR4, c[0x0][0x650] ;  /* 0x0001940000047ab9 */ /* 0x000fe20000000a00 */
[----:B------:R-:W-:Y:S01]  /*0a40*/  UMOV UR40, 0xffffffff ;  /* 0xffffffff00287882 */ /* 0x000fe20000000000 */
[----:B------:R-:W-:Y:S01]  /*0a50*/  ISETP.GE.U32.AND P0, PT, R16, UR4, PT ;  /* 0x0000000410007c0c */ /* 0x000fe2000bf06070 */
[----:B------:R-:W-:Y:S01]  /*0a60*/  UMOV UR41, 0xffffffff ;  /* 0xffffffff00297882 */ /* 0x000fe20000000000 */
[----:B------:R-:W-:Y:S01]  /*0a70*/  UMOV UR42, 0xffffffff ;  /* 0xffffffff002a7882 */ /* 0x000fe20000000000 */
[----:B------:R-:W-:Y:S02]  /*0a80*/  PRMT R0, RZ, 0x7610, R0 ;  /* 0x00007610ff007816 */ /* 0x000fe40000000000 */
[----:B------:R-:W-:-:S13]  /*0a90*/  ISETP.GE.U32.AND.EX P0, PT, R17, UR5, PT, P0 ;  /* 0x0000000511007c0c */ /* 0x000fda000bf06100 */
[----:B------:R-:W-:Y:S05]  /*0aa0*/  @P0 BRA `(.L_x_8) ;  /* 0x0000000400480947 */ /* 0x000fea0003800000 */
[----:B------:R-:W-:Y:S01]  /*0ab0*/  ULDC.64 UR16, c[0x0][0x628] ;  /* 0x00018a0000107ab9 */ /* 0x000fe20000000a00 */
[C---:B------:R-:W-:Y:S01]  /*0ac0*/  R2UR UR19, R16.reuse ;  /* 0x00000000101372ca */ /* 0x040fe200000e0000 */
[----:B------:R-:W-:Y:S01]  /*0ad0*/  ULDC UR18, c[0x0][0x630] ;  /* 0x00018c0000127ab9 */ /* 0x000fe20000000800 */
[----:B------:R-:W-:Y:S02]  /*0ae0*/  ISETP.NE.U32.AND P0, PT, RZ, UR16, PT ;  /* 0x00000010ff007c0c */ /* 0x000fe4000bf05070 */
[----:B------:R-:W-:Y:S02]  /*0af0*/  R2UR UR4, R16 ;  /* 0x00000000100472ca */ /* 0x000fe400000e0000 */
[----:B------:R-:W-:Y:S02]  /*0b00*/  ISETP.NE.AND.EX P0, PT, RZ, UR17, PT, P0 ;  /* 0x00000011ff007c0c */ /* 0x000fe4000bf05300 */
[----:B------:R-:W-:-:S11]  /*0b10*/  R2UR UR5, R17 ;  /* 0x00000000110572ca */ /* 0x000fd600000e0000 */
[----:B------:R-:W-:Y:S05]  /*0b20*/  @!P0 BRA `(.L_x_9) ;  /* 0x0000000000308947 */ /* 0x000fea0003800000 */
[----:B------:R-:W-:Y:S01]  /*0b30*/  R2UR UR4, R16 ;  /* 0x00000000100472ca */ /* 0x000fe200000e0000 */
[----:B------:R-:W-:Y:S01]  /*0b40*/  ULDC UR9, c[0x0][0x634] ;  /* 0x00018d0000097ab9 */ /* 0x000fe20000000800 */
[----:B------:R-:W-:-:S11]  /*0b50*/  R2UR UR13, R17 ;  /* 0x00000000110d72ca */ /* 0x000fd600000e0000 */
[----:B------:R-:W-:-:S04]  /*0b60*/  UIADD3 UR9, UP0, UR4, UR9, URZ ;  /* 0x0000000904097290 */ /* 0x000fc8000ff1e03f */
[----:B------:R-:W-:-:S04]  /*0b70*/  UIADD3.X UR13, URZ, UR13, URZ, UP0, !UPT ;  /* 0x0000000d3f0d7290 */ /* 0x000fc800087fe43f */
[----:B------:R-:W-:-:S04]  /*0b80*/  UIMAD.WIDE.U32 UR4, UR13, UR16, URZ ;  /* 0x000000100d0472a5 */ /* 0x000fc8000f8e003f */
[----:B------:R-:W-:Y:S02]  /*0b90*/  UIMAD.WIDE.U32 UR6, UP0, UR9, UR17, UR4 ;  /* 0x00000011090672a5 */ /* 0x000fe4000f800004 */
[----:B------:R-:W-:Y:S02]  /*0ba0*/  UIMAD.WIDE.U32 UR4, UR9, UR16, URZ ;  /* 0x00000010090472a5 */ /* 0x000fe4000f8e003f */
[----:B------:R-:W-:Y:S02]  /*0bb0*/  UIADD3.X UR15, URZ, URZ, URZ, UP0, !UPT ;  /* 0x0000003f3f0f7290 */ /* 0x000fe400087fe43f */
[----:B------:R-:W-:Y:S01]  /*0bc0*/  UIADD3 URZ, UP0, UR5, UR6, URZ ;  /* 0x00000006053f7290 */ /* 0x000fe2000ff1e03f */
[----:B------:R-:W-:-:S03]  /*0bd0*/  UMOV UR14, UR7 ;  /* 0x00000007000e7c82 */ /* 0x000fc60008000000 */
[----:B------:R-:W-:-:S12]  /*0be0*/  UIMAD.WIDE.U32.X UR4, UR13, UR17, UR14, UP0 ;  /* 0x000000110d0472a5 */ /* 0x000fd800080e040e */
.L_x_9:
[----:B------:R-:W-:Y:S01]  /*0bf0*/  USHF.R.U64 UR42, UR4, UR18, UR5 ;  /* 0x00000012042a7299 */ /* 0x000fe20008001205 */
[----:B------:R-:W-:Y:S01]  /*0c00*/  R2UR UR7, R17 ;  /* 0x00000000110772ca */ /* 0x000fe200000e0000 */
[----:B------:R-:W-:Y:S02]  /*0c10*/  USHF.R.U32.HI UR4, URZ, UR18, UR5 ;  /* 0x000000123f047299 */ /* 0x000fe40008011605 */
[----:B------:R-:W-:Y:S01]  /*0c20*/  UIADD3 UR5, UP0, URZ, -UR42, URZ ;  /* 0x8000002a3f057290 */ /* 0x000fe2000ff1e03f */
[----:B------:R-:W-:Y:S01]  /*0c30*/  ULDC.64 UR14, c[0x0][0x620] ;  /* 0x00018800000e7ab9 */ /* 0x000fe20000000a00 */
[----:B------:R-:W-:Y:S02]  /*0c40*/  UMOV UR6, UR19 ;  /* 0x0000001300067c82 */ /* 0x000fe40008000000 */
[----:B------:R-:W-:Y:S01]  /*0c50*/  UIADD3.X UR4, URZ, ~UR4, URZ, UP0, !UPT ;  /* 0x800000043f047290 */ /* 0x000fe200087fe43f */
[----:B------:R-:W-:Y:S01]  /*0c60*/  ULDC UR9, c[0x0][0x618] ;  /* 0x0001860000097ab9 */ /* 0x000fe20000000800 */
[----:B------:R-:W-:-:S02]  /*0c70*/  UIMAD UR12, UR11, UR12, UR10 ;  /* 0x0000000c0b0c72a4 */ /* 0x000fc4000f8e020a */
[----:B------:R-:W-:Y:S02]  /*0c80*/  UIMAD UR4, UR4, UR14, URZ ;  /* 0x0000000e040472a4 */ /* 0x000fe4000f8e023f */
[----:B------:R-:W-:Y:S02]  /*0c90*/  UIMAD.WIDE.U32 UR6, UR5, UR14, UR6 ;  /* 0x0000000e050672a5 */ /* 0x000fe4000f8e0006 */
[----:B------:R-:W-:Y:S01]  /*0ca0*/  UIMAD UR4, UR5, UR15, UR4 ;  /* 0x0000000f050472a4 */ /* 0x000fe2000f8e0204 */
[----:B------:R-:W-:Y:S01]  /*0cb0*/  ULDC UR10, c[0x0][0x608] ;  /* 0x00018200000a7ab9 */ /* 0x000fe20000000800 */
[----:B------:R-:W-:Y:S02]  /*0cc0*/  ULDC UR18, c[0x0][0x658] ;  /* 0x0001960000127ab9 */ /* 0x000fe40000000800 */
[----:B------:R-:W-:Y:S01]  /*0cd0*/  UIADD3 UR7, UR7, UR4, URZ ;  /* 0x0000000407077290 */ /* 0x000fe2000fffe03f */
[----:B------:R-:W-:Y:S02]  /*0ce0*/  UMOV UR11, 0xffffffff ;  /* 0xffffffff000b7882 */ /* 0x000fe40000000000 */
[----:B------:R-:W-:Y:S01]  /*0cf0*/  ULDC.64 UR4, c[0x0][0x640] ;  /* 0x0001900000047ab9 */ /* 0x000fe20000000a00 */
[----:B------:R-:W-:Y:S01]  /*0d00*/  USHF.R.U64 UR16, UR6, UR9, UR7 ;  /* 0x0000000906107299 */ /* 0x000fe20008001207 */
[----:B------:R-:W-:Y:S01]  /*0d10*/  ISETP.NE.U32.AND P0, PT, RZ, UR4, PT ;  /* 0x00000004ff007c0c */ /* 0x000fe2000bf05070 */
[----:B------:R-:W-:-:S02]  /*0d20*/  USHF.R.U32.HI UR7, URZ, UR9, UR7 ;  /* 0x000000093f077299 */ /* 0x000fc40008011607 */
[----:B------:R-:W-:Y:S01]  /*0d30*/  USHF.L.U32 UR6, UR11, UR18, URZ ;  /* 0x000000120b067299 */ /* 0x000fe2000800063f */
[----:B------:R-:W-:Y:S01]  /*0d40*/  ISETP.NE.AND.EX P0, PT, RZ, UR5, PT, P0 ;  /* 0x00000005ff007c0c */ /* 0x000fe2000bf05300 */
[----:B------:R-:W-:Y:S02]  /*0d50*/  USHF.R.U64 UR22, UR16, UR10, UR7 ;  /* 0x0000000a10167299 */ /* 0x000fe40008001207 */
[----:B------:R-:W-:Y:S02]  /*0d60*/  USHF.R.U32.HI UR7, URZ, UR10, UR7 ;  /* 0x0000000a3f077299 */ /* 0x000fe40008011607 */
[----:B------:R-:W-:Y:S02]  /*0d70*/  UISETP.NE.AND UP1, UPT, UR39, URZ, UPT ;  /* 0x0000003f2700728c */ /* 0x000fe4000bf25270 */
[----:B------:R-:W-:Y:S01]  /*0d80*/  USHF.R.U64 UR23, UR22, UR18, UR7 ;  /* 0x0000001216177299 */ /* 0x000fe20008001207 */
[----:B------:R-:W-:Y:S01]  /*0d90*/  ULDC UR17, c[0x0][0x600] ;  /* 0x0001800000117ab9 */ /* 0x000fe20000000800 */
[----:B------:R-:W-:-:S02]  /*0da0*/  ULOP3.LUT UR13, URZ, UR6, URZ, 0x33, !UPT ;  /* 0x000000063f0d7292 */ /* 0x000fc4000f8e333f */
[----:B------:R-:W-:Y:S02]  /*0db0*/  UIADD3 UR15, UR17, -0x1, URZ ;  /* 0xffffffff110f7890 */ /* 0x000fe4000fffe03f */
[----:B------:R-:W-:Y:S02]  /*0dc0*/  USEL UR12, UR8, UR12, !UP1 ;  /* 0x0000000c080c7287 */ /* 0x000fe4000c800000 */
[----:B------:R-:W-:Y:S01]  /*0dd0*/  USHF.R.U32.HI UR7, URZ, UR18, UR7 ;  /* 0x000000123f077299 */ /* 0x000fe20008011607 */
[----:B------:R-:W-:Y:S01]  /*0de0*/  ULDC UR19, c[0x0][0x648] ;  /* 0x0001920000137ab9 */ /* 0x000fe20000000800 */
[----:B------:R-:W-:Y:S01]  /*0df0*/  ULDC UR20, c[0x0][0x638] ;  /* 0x00018e0000147ab9 */ /* 0x000fe20000000800 */
[----:B------:R-:W-:Y:S01]  /*0e00*/  UMOV UR21, 0x1 ;  /* 0x0000000100157882 */ /* 0x000fe20000000000 */
[----:B------:R-:W-:Y:S01]  /*0e10*/  UMOV UR6, UR23 ;  /* 0x0000001700067c82 */ /* 0x000fe20008000000 */
[----:B------:R-:W-:Y:S07]  /*0e20*/  @!P0 BRA `(.L_x_10) ;  /* 0x0000000000308947 */ /* 0x000fee0003800000 */
[----:B------:R-:W-:Y:S02]  /*0e30*/  ULDC UR10, c[0x0][0x64c] ;  /* 0x00019300000a7ab9 */ /* 0x000fe40000000800 */
        /* <DEDUP_REMOVED lines=8> */
[----:B------:R-:W-:-:S07]  /*0ec0*/  UIMAD.WIDE.U32.X UR4, UR14, UR5, UR10, UP0 ;  /* 0x000000050e0472a5 */ /* 0x000fce00080e040a */
[----:B------:R-:W-:Y:S01]  /*0ed0*/  UMOV UR6, UR4 ;  /* 0x0000000400067c82 */ /* 0x000fe20008000000 */
[----:B------:R-:W-:-:S05]  /*0ee0*/  UMOV UR7, UR5 ;  /* 0x0000000500077c82 */ /* 0x000fca0008000000 */
.L_x_10:
[----:B------:R-:W-:Y:S01]  /*0ef0*/  USHF.R.U64 UR5, UR6, UR19, UR7 ;  /* 0x0000001306057299 */ /* 0x000fe20008001207 */
[----:B------:R-:W-:Y:S01]  /*0f00*/  IMAD.MOV.U32 R0, RZ, RZ, 0x1 ;  /* 0x00000001ff007424 */ /* 0x000fe200078e00ff */
[----:B------:R-:W-:Y:S02]  /*0f10*/  USHF.L.U32 UR4, UR21, UR18, URZ ;  /* 0x0000001215047299 */ /* 0x000fe4000800063f */
[----:B------:R-:W-:Y:S02]  /*0f20*/  ULOP3.LUT UR13, UR22, UR13, URZ, 0xc0, !UPT ;  /* 0x0000000d160d7292 */ /* 0x000fe4000f8ec03f */
[----:B------:R-:W-:Y:S02]  /*0f30*/  UIADD3 UR6, -UR5, URZ, URZ ;  /* 0x0000003f05067290 */ /* 0x000fe4000fffe13f */
[----:B------:R-:W-:Y:S02]  /*0f40*/  UIMAD UR13, UR4, UR5, UR13 ;  /* 0x00000005040d72a4 */ /* 0x000fe4000f8e020d */
[----:B------:R-:W-:-:S02]  /*0f50*/  ULOP3.LUT UR15, UR16, UR15, URZ, 0xc0, !UPT ;  /* 0x0000000f100f7292 */ /* 0x000fc4000f8ec03f */
[----:B------:R-:W-:Y:S01]  /*0f60*/  UIMAD UR4, UR6, UR20, UR23 ;  /* 0x00000014060472a4 */ /* 0x000fe2000f8e0217 */
[----:B------:R-:W-:Y:S01]  /*0f70*/  ULDC UR5, c[0x0][0x610] ;  /* 0x0001840000057ab9 */ /* 0x000fe20000000800 */
[----:B------:R-:W-:Y:S02]  /*0f80*/  UISETP.NE.AND UP0, UPT, UR39, URZ, UPT ;  /* 0x0000003f2700728c */ /* 0x000fe4000bf05270 */
[----:B------:R-:W-:Y:S02]  /*0f90*/  UIMAD UR12, UR13, UR5, UR12 ;  /* 0x000000050d0c72a4 */ /* 0x000fe4000f8e020c */
[----:B------:R-:W-:-:S04]  /*0fa0*/  UIMAD UR4, UR4, UR17, UR15 ;  /* 0x00000011040472a4 */ /* 0x000fc8000f8e020f */
[----:B------:R-:W-:Y:S02]  /*0fb0*/  USEL UR41, UR4, UR12, !UP0 ;  /* 0x0000000c04297287 */ /* 0x000fe4000c000000 */
[----:B------:R-:W-:-:S12]  /*0fc0*/  USEL UR40, UR12, UR4, !UP0 ;  /* 0x000000040c287287 */ /* 0x000fd8000c000000 */
.L_x_8:
[----:B------:R-:W-:-:S08]  /*0fd0*/  NOP ;  /* 0x0000000000007918 */ /* 0x000fd00000000000 */
[----:B------:R-:W0:Y:S02]  /*0fe0*/  USETMAXREG.TRY_ALLOC.CTAPOOL UP0, 0xe8 ;  /* 0x000000e8000079c8 */ /* 0x000e240008000600 */
[----:B0-----:R-:W-:-:S13]  /*0ff0*/  PLOP3.LUT P0, PT, PT, PT, UP0, 0x80, 0x0 ;  /* 0x000000000000781c */ /* 0x001fda0003f0f008 */
[----:B------:R-:W-:Y:S05]  /*1000*/  @!P0 BRA `(.L_x_8) ;  /* 0xfffffffc00f08947 */ /* 0x000fea000383ffff */
[----:B------:R-:W-:Y:S01]  /*1010*/  ULDC.64 UR4, c[0x0][0x598] ;  /* 0x0001660000047ab9 */ /* 0x000fe20000000a00 */
[----:B------:R-:W-:Y:S01]  /*1020*/  ULDC.64 UR46, c[0x0][0x208] ;  /* 0x00008200002e7ab9 */ /* 0x000fe20000000a00 */
[----:B------:R-:W-:-:S04]  /*1030*/  ISETP.NE.U32.AND P0, PT, RZ, UR4, PT ;  /* 0x00000004ff007c0c */ /* 0x000fc8000bf05070 */
[----:B------:R-:W-:-:S13]  /*1040*/  ISETP.NE.AND.EX P0, PT, RZ, UR5, PT, P0 ;  /* 0x00000005ff007c0c */ /* 0x000fda000bf05300 */
[----:B------:R-:W-:Y:S05]  /*1050*/  @!P0 BRA `(.L_x_11) ;  /* 0x00000000001c8947 */ /* 0x000fea0003800000 */
[----:B------:R-:W0:Y:S02]  /*1060*/  LDC.64 R4, c[0x0][0x598] ;  /* 0x00016600ff047b82 */ /* 0x000e240000000a00 */
[----:B0-----:R-:W2:Y:S02]  /*1070*/  LDG.E.64 R4, desc[UR46][R4.64] ;  /* 0x0000002e04047981 */ /* 0x001ea4000c1e1b00 */
[----:B--2---:R-:W-:-:S04]  /*1080*/  ISETP.NE.U32.AND P0, PT, R4, RZ, PT ;  /* 0x000000ff0400720c */ /* 0x004fc80003f05070 */
[----:B------:R-:W-:-:S13]  /*1090*/  ISETP.NE.AND.EX P0, PT, R5, RZ, PT, P0 ;  /* 0x000000ff0500720c */ /* 0x000fda0003f05300 */
[----:B------:R-:W-:Y:S05]  /*10a0*/  @!P0 BRA `(.L_x_11) ;  /* 0x0000000000088947 */ /* 0x000fea0003800000 */
[----:B------:R0:W5:Y:S01]  /*10b0*/  LD.E R23, desc[UR46][R4.64] ;  /* 0x0000002e04177980 */ /* 0x000162000c101900 */
[----:B------:R-:W-:Y:S05]  /*10c0*/  BRA `(.L_x_12) ;  /* 0x0000000000247947 */ /* 0x000fea0003800000 */
.L_x_11:
[----:B------:R-:W-:Y:S02]  /*10d0*/  ULDC.64 UR4, c[0x0][0x588] ;  /* 0x0001620000047ab9 */ /* 0x000fe40000000a00 */
[----:B------:R-:W-:-:S04]  /*10e0*/  ISETP.NE.U32.AND P0, PT, RZ, UR4, PT ;  /* 0x00000004ff007c0c */ /* 0x000fc8000bf05070 */
[----:B------:R-:W-:-:S13]  /*10f0*/  ISETP.NE.AND.EX P0, PT, RZ, UR5, PT, P0 ;  /* 0x00000005ff007c0c */ /* 0x000fda000bf05300 */
[----:B------:R-:W-:Y:S05]  /*1100*/  @!P0 BRA `(.L_x_13) ;  /* 0x00000000000c8947 */ /* 0x000fea0003800000 */
[----:B------:R-:W0:Y:S02]  /*1110*/  LDC.64 R4, c[0x0][0x588] ;  /* 0x00016200ff047b82 */ /* 0x000e240000000a00 */
[----:B0-----:R1:W5:Y:S01]  /*1120*/  LDG.E R23, desc[UR46][R4.64] ;  /* 0x0000002e04177981 */ /* 0x001362000c1e1900 */
[----:B------:R-:W-:Y:S05]  /*1130*/  BRA `(.L_x_12) ;  /* 0x0000000000087947 */ /* 0x000fea0003800000 */
.L_x_13:
[----:B------:R-:W-:Y:S02]  /*1140*/  ULDC UR4, c[0x0][0x580] ;  /* 0x0001600000047ab9 */ /* 0x000fe40000000800 */
[----:B------:R-:W-:-:S07]  /*1150*/  IMAD.U32 R23, RZ, RZ, UR4 ;  /* 0x00000004ff177e24 */ /* 0x000fce000f8e00ff */
.L_x_12:
[----:B------:R-:W-:Y:S02]  /*1160*/  ULDC.64 UR4, c[0x0][0x5a0] ;  /* 0x0001680000047ab9 */ /* 0x000fe40000000a00 */
[----:B------:R-:W-:-:S04]  /*1170*/  ISETP.NE.U32.AND P0, PT, RZ, UR4, PT ;  /* 0x00000004ff007c0c */ /* 0x000fc8000bf05070 */
[----:B------:R-:W-:-:S13]  /*1180*/  ISETP.NE.AND.EX P0, PT, RZ, UR5, PT, P0 ;  /* 0x00000005ff007c0c */ /* 0x000fda000bf05300 */
[----:B------:R-:W-:Y:S05]  /*1190*/  @!P0 BRA `(.L_x_14) ;  /* 0x00000000001c8947 */ /* 0x000fea0003800000 */
[----:B01----:R-:W0:Y:S02]  /*11a0*/  LDC.64 R4, c[0x0][0x5a0] ;  /* 0x00016800ff047b82 */ /* 0x003e240000000a00 */
[----:B0-----:R-:W2:Y:S02]  /*11b0*/  LDG.E.64 R4, desc[UR46][R4.64] ;  /* 0x0000002e04047981 */ /* 0x001ea4000c1e1b00 */
[----:B--2---:R-:W-:-:S04]  /*11c0*/  ISETP.NE.U32.AND P0, PT, R4, RZ, PT ;  /* 0x000000ff0400720c */ /* 0x004fc80003f05070 */
[----:B------:R-:W-:-:S13]  /*11d0*/  ISETP.NE.AND.EX P0, PT, R5, RZ, PT, P0 ;  /* 0x000000ff0500720c */ /* 0x000fda0003f05300 */
[----:B------:R-:W-:Y:S05]  /*11e0*/  @!P0 BRA `(.L_x_14) ;  /* 0x0000000000088947 */ /* 0x000fea0003800000 */
[----:B------:R0:W5:Y:S01]  /*11f0*/  LD.E R22, desc[UR46][R4.64] ;  /* 0x0000002e04167980 */ /* 0x000162000c101900 */
[----:B------:R-:W-:Y:S05]  /*1200*/  BRA `(.L_x_15) ;  /* 0x0000000000247947 */ /* 0x000fea0003800000 */
.L_x_14:
[----:B------:R-:W-:Y:S02]  /*1210*/  ULDC.64 UR4, c[0x0][0x590] ;  /* 0x0001640000047ab9 */ /* 0x000fe40000000a00 */
[----:B------:R-:W-:-:S04]  /*1220*/  ISETP.NE.U32.AND P0, PT, RZ, UR4, PT ;  /* 0x00000004ff007c0c */ /* 0x000fc8000bf05070 */
[----:B------:R-:W-:-:S13]  /*1230*/  ISETP.NE.AND.EX P0, PT, RZ, UR5, PT, P0 ;  /* 0x00000005ff007c0c */ /* 0x000fda000bf05300 */
[----:B------:R-:W-:Y:S05]  /*1240*/  @!P0 BRA `(.L_x_16) ;  /* 0x00000000000c8947 */ /* 0x000fea0003800000 */
[----:B01----:R-:W0:Y:S02]  /*1250*/  LDC.64 R4, c[0x0][0x590] ;  /* 0x00016400ff047b82 */ /* 0x003e240000000a00 */
[----:B0-----:R1:W5:Y:S01]  /*1260*/  LDG.E R22, desc[UR46][R4.64] ;  /* 0x0000002e04167981 */ /* 0x001362000c1e1900 */
[----:B------:R-:W-:Y:S05]  /*1270*/  BRA `(.L_x_15) ;  /* 0x0000000000087947 */ /* 0x000fea0003800000 */
.L_x_16:
[----:B------:R-:W-:Y:S02]  /*1280*/  ULDC UR4, c[0x0][0x584] ;  /* 0x0001610000047ab9 */ /* 0x000fe40000000800 */
[----:B------:R-:W-:-:S07]  /*1290*/  IMAD.U32 R22, RZ, RZ, UR4 ;  /* 0x00000004ff167e24 */ /* 0x000fce000f8e00ff */
.L_x_15:
[----:B------:R-:W-:-:S13]  /*12a0*/  LOP3.LUT P0, RZ, R0, 0xff, RZ, 0xc0, !PT ;  /* 0x000000ff00ff7812 */ /* 0x000fda000780c0ff */
[----:B------:R-:W-:Y:S05]  /*12b0*/  @!P0 EXIT ;  /* 0x000000000000894d */ /* 0x000fea0003800000 */
[----:B------:R-:W-:Y:S01]  /*12c0*/  ULDC UR4, c[0x0][0x28c] ;  /* 0x0000a30000047ab9 */ /* 0x000fe20000000800 */
[----:B------:R-:W-:Y:S01]  /*12d0*/  UMOV UR36, URZ ;  /* 0x0000003f00247c82 */ /* 0x000fe20008000000 */
[----:B------:R-:W-:Y:S01]  /*12e0*/  UIADD3 UR4, UR4, 0xff, URZ ;  /* 0x000000ff04047890 */ /* 0x000fe2000fffe03f */
[----:B------:R-:W-:-:S03]  /*12f0*/  UMOV UR37, URZ ;  /* 0x0000003f00257c82 */ /* 0x000fc60008000000 */
[----:B------:R-:W-:-:S04]  /*1300*/  USHF.R.S32.HI UR5, URZ, 0x1f, UR4 ;  /* 0x0000001f3f057899 */ /* 0x000fc80008011404 */
[----:B------:R-:W-:-:S04]  /*1310*/  ULEA.HI UR5, UR5, UR4, URZ, 0x8 ;  /* 0x0000000405057291 */ /* 0x000fc8000f8f403f */
[----:B------:R-:W-:-:S12]  /*1320*/  USHF.R.S32.HI UR43, URZ, 0x8, UR5 ;  /* 0x000000083f2b7899 */ /* 0x000fd80008011405 */
.L_x_422:
[----:B------:R-:W-:Y:S01]  /*1330*/  LOP3.LUT R0, R2, 0x80, RZ, 0xc0, !PT ;  /* 0x0000008002007812 */ /* 0x000fe200078ec0ff */
[----:B------:R-:W2:Y:S01]  /*1340*/  S2UR UR7, SR_CgaCtaId ;  /* 0x00000000000779c3 */ /* 0x000ea20000008800 */
[----:B------:R-:W-:Y:S02]  /*1350*/  UMOV UR6, 0x400 ;  /* 0x0000040000067882 */ /* 0x000fe40000000000 */
[----:B------:R-:W-:-:S06]  /*1360*/  SHF.R.U32.HI R0, RZ, 0x7, R0 ;  /* 0x00000007ff007819 */ /* 0x000fcc0000011600 */
[----:B---3--:R-:W3:Y:S01]  /*1370*/  SHFL.IDX PT, R0, R0, RZ, 0x1f ;  /* 0x00001fff00007589 */ /* 0x008ee200000e0000 */
[----:B--2---:R-:W-:Y:S01]  /*1380*/  ULEA UR6, UR7, UR6, 0x18 ;  /* 0x0000000607067291 */ /* 0x004fe2000f8ec03f */
[----:B---3--:R-:W-:-:S13]  /*1390*/  R2UR UR4, R0 ;  /* 0x00000000000472ca */ /* 0x008fda00000e0000 */
[----:B------:R-:W-:-:S04]  /*13a0*/  ULEA.HI UR5, UR4, UR4, URZ, 0x1 ;  /* 0x0000000404057291 */ /* 0x000fc8000f8f083f */
[----:B------:R-:W-:-:S04]  /*13b0*/  ULOP3.LUT UR5, UR5, 0x7fffe, URZ, 0xc0, !UPT ;  /* 0x0007fffe05057892 */ /* 0x000fc8000f8ec03f */
[----:B------:R-:W-:-:S03]  /*13c0*/  UIADD3 UR5, UR4, -UR5, URZ ;  /* 0x8000000504057290 */ /* 0x000fc6000fffe03f */
[----:B------:R-:W-:Y:S01]  /*13d0*/  ULDC UR4, c[0x0][0x28c] ;  /* 0x0000a30000047ab9 */ /* 0x000fe20000000800 */
[----:B------:R-:W-:Y:S01]  /*13e0*/  ULEA UR5, UR5, UR6, 0xd ;  /* 0x0000000605057291 */ /* 0x000fe2000f8e683f */
[----:B------:R-:W-:-:S03]  /*13f0*/  ISETP.LT.AND P0, PT, RZ, UR4, PT ;  /* 0x00000004ff007c0c */ /* 0x000fc6000bf01270 */
[----:B------:R-:W-:-:S04]  /*1400*/  UIADD3 UR5, UR5, 0x100, URZ ;  /* 0x0000010005057890 */ /* 0x000fc8000fffe03f */
[----:B------:R-:W-:-:S04]  /*1410*/  USHF.R.U32.HI UR5, URZ, 0x4, UR5 ;  /* 0x000000043f057899 */ /* 0x000fc80008011605 */
[----:B------:R-:W-:-:S04]  /*1420*/  ULOP3.LUT UR5, UR5, 0x3fff, URZ, 0xc0, !UPT ;  /* 0x00003fff05057892 */ /* 0x000fc8000f8ec03f */
[----:B------:R-:W-:Y:S01]  /*1430*/  ULOP3.LUT UR44, UR5, 0x10000, URZ, 0xfc, !UPT ;  /* 0x00010000052c7892 */ /* 0x000fe2000f8efc3f */
[----:B-1--4-:R-:W-:Y:S11]  /*1440*/  @P0 BRA `(.L_x_17) ;  /* 0x0000000000400947 */ /* 0x012ff60003800000 */
[----:B------:R-:W-:Y:S01]  /*1450*/  MOV R0, 0x0 ;  /* 0x0000000000007802 */ /* 0x000fe20000000f00 */
[----:B------:R-:W-:Y:S01]  /*1460*/  ULDC.64 UR4, c[0x4][0x68] ;  /* 0x01001a0000047ab9 */ /* 0x000fe20000000a00 */
[----:B------:R-:W-:Y:S01]  /*1470*/  ULDC.64 UR6, c[0x4][0x8] ;  /* 0x0100020000067ab9 */ /* 0x000fe20000000a00 */
[----:B01----:R-:W-:Y:S01]  /*1480*/  IMAD.U32 R4, RZ, RZ, UR4 ;  /* 0x00000004ff047e24 */ /* 0x003fe2000f8e00ff */
[----:B------:R0:W1:Y:S01]  /*1490*/  LDC.64 R14, c[0x4][R0] ;  /* 0x01000000000e7b82 */ /* 0x0000620000000a00 */
[----:B------:R-:W-:Y:S01]  /*14a0*/  IMAD.U32 R5, RZ, RZ, UR5 ;  /* 0x00000005ff057e24 */ /* 0x000fe2000f8e00ff */
[----:B------:R-:W-:Y:S01]  /*14b0*/  ULDC.64 UR4, c[0x4][0x70] ;  /* 0x01001c0000047ab9 */ /* 0x000fe20000000a00 */
[----:B------:R-:W-:Y:S02]  /*14c0*/  IMAD.U32 R10, RZ, RZ, UR6 ;  /* 0x00000006ff0a7e24 */ /* 0x000fe4000f8e00ff */
[----:B------:R-:W-:Y:S02]  /*14d0*/  IMAD.U32 R6, RZ, RZ, UR4 ;  /* 0x00000004ff067e24 */ /* 0x000fe4000f8e00ff */
[----:B------:R-:W-:-:S02]  /*14e0*/  IMAD.U32 R7, RZ, RZ, UR5 ;  /* 0x00000005ff077e24 */ /* 0x000fc4000f8e00ff */
[----:B------:R-:W-:Y:S02]  /*14f0*/  IMAD.U32 R11, RZ, RZ, UR7 ;  /* 0x00000007ff0b7e24 */ /* 0x000fe4000f8e00ff */
[----:B------:R-:W-:Y:S02]  /*1500*/  IMAD.MOV.U32 R8, RZ, RZ, 0x1e1 ;  /* 0x000001e1ff087424 */ /* 0x000fe400078e00ff */
[----:B------:R-:W-:Y:S02]  /*1510*/  IMAD.MOV.U32 R12, RZ, RZ, 0x1 ;  /* 0x00000001ff0c7424 */ /* 0x000fe400078e00ff */
[----:B0-----:R-:W-:-:S07]  /*1520*/  IMAD.MOV.U32 R13, RZ, RZ, RZ ;  /* 0x000000ffff0d7224 */ /* 0x001fce00078e00ff */
[----:B------:R-:W-:-:S07]  /*1530*/  LEPC R20, `(.L_x_17) ;  /* 0x000000001014794e */ /* 0x000fce0000000000 */
[----:B-1---5:R-:W-:Y:S05]  /*1540*/  CALL.ABS.NOINC R14 ;  /* 0x000000000e007343 */ /* 0x022fea0003c00000 */
.L_x_17:
[----:B------:R-:W-:-:S06]  /*1550*/  ULOP3.LUT UR4, UR38, 0x1, URZ, 0xfc, !UPT ;  /* 0x0000000126047892 */ /* 0x000fcc000f8efc3f */
[----:B------:R-:W-:-:S05]  /*1560*/  IMAD.U32 R0, RZ, RZ, UR4 ;  /* 0x00000004ff007e24 */ /* 0x000fca000f8e00ff */
[----:B------:R-:W-:-:S13]  /*1570*/  ISETP.NE.AND P0, PT, R0, 0x3, PT ;  /* 0x000000030000780c */ /* 0x000fda0003f05270 */
[----:B------:R-:W-:Y:S05]  /*1580*/  @!P0 BRA `(.L_x_18) ;  /* 0x0000000000048947 */ /* 0x000fea0003800000 */
[----:B------:R-:W-:Y:S01]  /*1590*/  BPT.TRAP 0x1 ;  /* 0x000000040000795c */ /* 0x000fe20000300000 */
.L_x_18:
[----:B------:R-:W2:Y:S01]  /*15a0*/  S2UR UR5, SR_CgaCtaId ;  /* 0x00000000000579c3 */ /* 0x000ea20000008800 */
[----:B------:R-:W-:Y:S01]  /*15b0*/  UMOV UR4, 0x400 ;  /* 0x0000040000047882 */ /* 0x000fe20000000000 */
[----:B------:R-:W-:Y:S02]  /*15c0*/  IMAD.U32 R0, RZ, RZ, UR36 ;  /* 0x00000024ff007e24 */ /* 0x000fe4000f8e00ff */
[----:B01----:R-:W-:-:S03]  /*15d0*/  IMAD.U32 R4, RZ, RZ, UR37 ;  /* 0x00000025ff047e24 */ /* 0x003fc6000f8e00ff */
[----:B------:R-:W-:Y:S01]  /*15e0*/  SHF.L.U32 R0, R0, 0x1f, RZ ;  /* 0x0000001f00007819 */ /* 0x000fe200000006ff */
[----:B--2---:R-:W-:-:S06]  /*15f0*/  ULEA UR4, UR5, UR4, 0x18 ;  /* 0x0000000405047291 */ /* 0x004fcc000f8ec03f */
[----:B------:R-:W-:-:S04]  /*1600*/  IMAD.U32 R5, RZ, RZ, UR4 ;  /* 0x00000004ff057e24 */ /* 0x000fc8000f8e00ff */
[----:B------:R-:W-:-:S04]  /*1610*/  IMAD R3, R4, 0x8, R5 ;  /* 0x0000000804037824 */ /* 0x000fc800078e0205 */
[----:B------:R0:W1:Y:S01]  /*1620*/  SYNCS.PHASECHK.TRANS64.TRYWAIT P1, [R3+URZ], R0 ;  /* 0x00000000030075a7 */ /* 0x000062000802017f */
[----:B------:R-:W-:Y:S05]  /*1630*/  @!P0 BRA `(.L_x_19) ;  /* 0x0000000000048947 */ /* 0x000fea0003800000 */
[----:B------:R-:W-:Y:S01]  /*1640*/  BPT.TRAP 0x1 ;  /* 0x000000040000795c */ /* 0x000fe20000300000 */
.L_x_19:
[----:B-1----:R-:W-:Y:S05]  /*1650*/  @P1 BRA `(.L_x_20) ;  /* 0x0000000000081947 */ /* 0x002fea0003800000 */
[----:B------:R-:W1:Y:S02]  /*1660*/  SYNCS.PHASECHK.TRANS64.TRYWAIT P1, [R3+URZ], R0 ;  /* 0x00000000030075a7 */ /* 0x000e64000802017f */
[----:B-1----:R-:W-:Y:S05]  /*1670*/  @!P1 BRA `(.L_x_21) ;  /* 0x000000c400749947 */ /* 0x002fea0003800000 */
.L_x_20:
[----:B------:R-:W-:-:S04]  /*1680*/  UISETP.LT.AND UP0, UPT, UR43, 0x1, UPT ;  /* 0x000000012b00788c */ /* 0x000fc8000bf01270 */
[----:B------:R-:W-:-:S06]  /*1690*/  USEL UR4, UR43, 0x1, UP0 ;  /* 0x000000012b047887 */ /* 0x000fcc0008000000 */
[----:B01----:R-:W-:Y:S01]  /*16a0*/  IMAD.U32 R0, RZ, RZ, UR4 ;  /* 0x00000004ff007e24 */ /* 0x003fe2000f8e00ff */
[----:B------:R-:W-:Y:S05]  /*16b0*/  WARPSYNC.ALL ;  /* 0x0000000000007948 */ /* 0x000fea0003800000 */
[----:B------:R-:W-:-:S04]  /*16c0*/  IADD3 R0, -R0, UR43, RZ ;  /* 0x0000002b00007c10 */ /* 0x000fc8000fffe1ff */
[----:B------:R-:W-:Y:S02]  /*16d0*/  ISETP.GE.AND P1, PT, R0, 0x1, PT ;  /* 0x000000010000780c */ /* 0x000fe40003f26270 */
[----:B------:R-:W-:Y:S01]  /*16e0*/  R2UR UR4, R5 ;  /* 0x00000000050472ca */ /* 0x000fe200000e0000 */
[----:B------:R-:W-:Y:S01]  /*16f0*/  ULEA UR8, UR37, UR44, 0xc ;  /* 0x0000002c25087291 */ /* 0x000fe2000f8e603f */
[----:B------:R-:W-:Y:S01]  /*1700*/  WARPGROUP.ARRIVE ;  /* 0x00000000000079c5 */ /* 0x000fe20000000000 */
[----:B------:R-:W-:Y:S01]  /*1710*/  UMOV UR9, 0x40000040 ;  /* 0x4000004000097882 */ /* 0x000fe20000000000 */
[----:B------:R-:W-:Y:S01]  /*1720*/  UMOV UR11, 0x40000040 ;  /* 0x40000040000b7882 */ /* 0x000fe20000000000 */
[----:B------:R-:W-:Y:S01]  /*1730*/  UIADD3 UR12, UR8, 0x400, URZ ;  /* 0x00000400080c7890 */ /* 0x000fe2000fffe03f */
[----:B------:R-:W-:Y:S01]  /*1740*/  UMOV UR15, UR11 ;  /* 0x0000000b000f7c82 */ /* 0x000fe20008000000 */
[----:B------:R-:W-:-:S06]  /*1750*/  UMOV UR13, 0x40000040 ;  /* 0x40000040000d7882 */ /* 0x000fcc0000000000 */
[----:B------:R-:W-:-:S04]  /*1760*/  UIADD3 UR4, UR4, 0x20100, URZ ;  /* 0x0002010004047890 */ /* 0x000fc8000fffe03f */
[----:B------:R-:W-:-:S04]  /*1770*/  USHF.R.U32.HI UR4, URZ, 0x4, UR4 ;  /* 0x000000043f047899 */ /* 0x000fc80008011604 */
[----:B------:R-:W-:-:S04]  /*1780*/  ULOP3.LUT UR4, UR4, 0x3fff, URZ, 0xc0, !UPT ;  /* 0x00003fff04047892 */ /* 0x000fc8000f8ec03f */
[----:B------:R-:W-:-:S04]  /*1790*/  ULOP3.LUT UR4, UR4, 0x10000, URZ, 0xfc, !UPT ;  /* 0x0001000004047892 */ /* 0x000fc8000f8efc3f */
[----:B------:R-:W-:-:S07]  /*17a0*/  UIMAD UR6, UR37, 0xc00, UR4 ;  /* 0x00000c00250678a4 */ /* 0x000fce000f8e0204 */
[----:B------:R-:W-:Y:S02]  /*17b0*/  UMOV UR10, UR6 ;  /* 0x00000006000a7c82 */ /* 0x000fe40008000000 */
[----:B------:R-:W-:Y:S01]  /*17c0*/  IGMMA.64x192x32.S8.S8 R120, gdesc[UR8], RZ, !UPT, gsb0 ;  /* 0x04e00000087879f1 */ /* 0x000fe2000c0410ff */
[----:B------:R-:W-:Y:S02]  /*17d0*/  UMOV UR14, UR10 ;  /* 0x0000000a000e7c82 */ /* 0x000fe40008000000 */
[----:B------:R-:W-:Y:S02]  /*17e0*/  WARPGROUP.DEPBAR.LE gsb0, 0x0 ;  /* 0x00008000000079c5 */ /* 0x000fe40000010000 */
[----:B------:R-:W-:-:S06]  /*17f0*/  WARPGROUP.ARRIVE ;  /* 0x00000000000079c5 */ /* 0x000fcc0000000000 */
[----:B------:R-:W-:Y:S01]  /*1800*/  IGMMA.64x192x32.S8.S8 R24, gdesc[UR12], RZ, !UPT, gsb0 ;  /* 0x04e000000c1879f1 */ /* 0x000fe2000c0410ff */
[----:B------:R-:W-:Y:S02]  /*1810*/  UIADD3 UR12, UR8, 0x2, URZ ;  /* 0x00000002080c7890 */ /* 0x000fe4000fffe03f */
[----:B------:R-:W-:Y:S01]  /*1820*/  UIADD3 UR14, UR6, 0x2, URZ ;  /* 0x00000002060e7890 */ /* 0x000fe2000fffe03f */
[----:B------:R-:W-:Y:S01]  /*1830*/  UMOV UR13, 0x40000040 ;  /* 0x40000040000d7882 */ /* 0x000fe20000000000 */
[----:B------:R-:W-:Y:S01]  /*1840*/  UMOV UR15, 0x40000040 ;  /* 0x40000040000f7882 */ /* 0x000fe20000000000 */
[----:B------:R-:W-:Y:S02]  /*1850*/  WARPGROUP.DEPBAR.LE gsb0, 0x0 ;  /* 0x00008000000079c5 */ /* 0x000fe40000010000 */
[----:B------:R-:W-:-:S06]  /*1860*/  WARPGROUP.ARRIVE ;  /* 0x00000000000079c5 */ /* 0x000fcc0000000000 */
[----:B------:R-:W-:Y:S01]  /*1870*/  IGMMA.64x192x32.S8.S8 R120, gdesc[UR12], R120, gsb0 ;  /* 0x04e000000c7879f1 */ /* 0x000fe20008041078 */
[----:B------:R-:W-:Y:S01]  /*1880*/  UIADD3 UR12, UR8, 0x402, URZ ;  /* 0x00000402080c7890 */ /* 0x000fe2000fffe03f */
[----:B------:R-:W-:Y:S01]  /*1890*/  UMOV UR13, 0x40000040 ;  /* 0x40000040000d7882 */ /* 0x000fe20000000000 */
[----:B------:R-:W-:Y:S02]  /*18a0*/  WARPGROUP.DEPBAR.LE gsb0, 0x0 ;  /* 0x00008000000079c5 */ /* 0x000fe40000010000 */
[----:B------:R-:W-:-:S06]  /*18b0*/  WARPGROUP.ARRIVE ;  /* 0x00000000000079c5 */ /* 0x000fcc0000000000 */
[----:B------:R-:W-:Y:S01]  /*18c0*/  IGMMA.64x192x32.S8.S8 R24, gdesc[UR12], R24, gsb0 ;  /* 0x04e000000c1879f1 */ /* 0x000fe20008041018 */
        /* <DEDUP_REMOVED lines=71> */
[----:B------:R-:W-:Y:S03]  /*1d40*/  IGMMA.64x192x32.S8.S8 R24, gdesc[UR12], R24, gsb0 ;  /* 0x04e000000c1879f1 */ /* 0x000fe60008041018 */
[----:B------:R-:W-:Y:S02]  /*1d50*/  WARPGROUP.DEPBAR.LE gsb0, 0x0 ;  /* 0x00008000000079c5 */ /* 0x000fe40000010000 */
[----:B------:R-:W-:Y:S05]  /*1d60*/  @!P1 BRA `(.L_x_22) ;  /* 0x0000000800489947 */ /* 0x000fea0003800000 */
[----:B------:R-:W-:Y:S01]  /*1d70*/  UIADD3 UR5, UR37, 0x1, URZ ;  /* 0x0000000125057890 */ /* 0x000fe2000fffe03f */
[----:B------:R-:W-:Y:S01]  /*1d80*/  R2UR UR12, R0 ;  /* 0x00000000000c72ca */ /* 0x000fe200000e0000 */
[----:B------:R-:W-:Y:S02]  /*1d90*/  UMOV UR7, UR37 ;  /* 0x0000002500077c82 */ /* 0x000fe40008000000 */
[----:B------:R-:W-:-:S04]  /*1da0*/  UISETP.NE.AND UP0, UPT, UR5, 0x2, UPT ;  /* 0x000000020500788c */ /* 0x000fc8000bf05270 */
[----:B------:R-:W-:Y:S02]  /*1db0*/  USEL UR6, URZ, 0x1, UP0 ;  /* 0x000000013f067887 */ /* 0x000fe40008000000 */
[----:B------:R-:W-:Y:S02]  /*1dc0*/  USEL UR5, UR5, URZ, UP0 ;  /* 0x0000003f05057287 */ /* 0x000fe40008000000 */
[----:B------:R-:W-:-:S12]  /*1dd0*/  ULOP3.LUT UR6, UR36, UR6, URZ, 0x3c, !UPT ;  /* 0x0000000624067292 */ /* 0x000fd8000f8e3c3f */
.L_x_29:
[----:B------:R-:W-:Y:S05]  /*1de0*/  @!P0 BRA `(.L_x_23) ;  /* 0x0000000000048947 */ /* 0x000fea0003800000 */
[----:B------:R-:W-:Y:S01]  /*1df0*/  BPT.TRAP 0x1 ;  /* 0x000000040000795c */ /* 0x000fe20000300000 */
.L_x_23:
[----:B------:R-:W0:Y:S01]  /*1e00*/  S2UR UR9, SR_CgaCtaId ;  /* 0x00000000000979c3 */ /* 0x000e220000008800 */
[----:B------:R-:W-:Y:S01]  /*1e10*/  UMOV UR8, 0x400 ;  /* 0x0000040000087882 */ /* 0x000fe20000000000 */
[----:B------:R-:W-:Y:S02]  /*1e20*/  IMAD.U32 R0, RZ, RZ, UR6 ;  /* 0x00000006ff007e24 */ /* 0x000fe4000f8e00ff */
[----:B------:R-:W-:-:S03]  /*1e30*/  IMAD.U32 R4, RZ, RZ, UR5 ;  /* 0x00000005ff047e24 */ /* 0x000fc6000f8e00ff */
[----:B------:R-:W-:Y:S01]  /*1e40*/  SHF.L.U32 R0, R0, 0x1f, RZ ;  /* 0x0000001f00007819 */ /* 0x000fe200000006ff */
[----:B0-----:R-:W-:-:S06]  /*1e50*/  ULEA UR8, UR9, UR8, 0x18 ;  /* 0x0000000809087291 */ /* 0x001fcc000f8ec03f */
[----:B------:R-:W-:-:S04]  /*1e60*/  IMAD.U32 R5, RZ, RZ, UR8 ;  /* 0x00000008ff057e24 */ /* 0x000fc8000f8e00ff */
[----:B------:R-:W-:-:S04]  /*1e70*/  IMAD R3, R4, 0x8, R5 ;  /* 0x0000000804037824 */ /* 0x000fc800078e0205 */
[----:B------:R0:W1:Y:S01]  /*1e80*/  SYNCS.PHASECHK.TRANS64.TRYWAIT P1, [R3+URZ], R0 ;  /* 0x00000000030075a7 */ /* 0x000062000802017f */
[----:B------:R-:W-:Y:S05]  /*1e90*/  @!P0 BRA `(.L_x_24) ;  /* 0x0000000000048947 */ /* 0x000fea0003800000 */
[----:B------:R-:W-:Y:S01]  /*1ea0*/  BPT.TRAP 0x1 ;  /* 0x000000040000795c */ /* 0x000fe20000300000 */
.L_x_24:
[----:B-1----:R-:W-:Y:S05]  /*1eb0*/  @P1 BRA `(.L_x_25) ;  /* 0x0000000000081947 */ /* 0x002fea0003800000 */
[----:B------:R-:W1:Y:S02]  /*1ec0*/  SYNCS.PHASECHK.TRANS64.TRYWAIT P1, [R3+URZ], R0 ;  /* 0x00000000030075a7 */ /* 0x000e64000802017f */
[----:B-1----:R-:W-:Y:S05]  /*1ed0*/  @!P1 BRA `(.L_x_26) ;  /* 0x000000bc00709947 */ /* 0x002fea0003800000 */
.L_x_25:
[----:B------:R-:W-:Y:S01]  /*1ee0*/  ULEA UR13, UR5, UR44, 0xc ;  /* 0x0000002c050d7291 */ /* 0x000fe2000f8e603f */
[----:B------:R-:W-:Y:S01]  /*1ef0*/  WARPGROUP.ARRIVE ;  /* 0x00000000000079c5 */ /* 0x000fe20000000000 */
[----:B------:R-:W-:Y:S01]  /*1f00*/  UIMAD UR14, UR5, 0xc00, UR4 ;  /* 0x00000c00050e78a4 */ /* 0x000fe2000f8e0204 */
[----:B------:R-:W-:Y:S01]  /*1f10*/  UMOV UR9, 0x40000040 ;  /* 0x4000004000097882 */ /* 0x000fe20000000000 */
[----:B------:R-:W-:-:S03]  /*1f20*/  UMOV UR11, 0x40000040 ;  /* 0x40000040000b7882 */ /* 0x000fc60000000000 */
[----:B------:R-:W-:Y:S02]  /*1f30*/  UMOV UR8, UR13 ;  /* 0x0000000d00087c82 */ /* 0x000fe40008000000 */
[----:B------:R-:W-:Y:S02]  /*1f40*/  UMOV UR10, UR14 ;  /* 0x0000000e000a7c82 */ /* 0x000fe40008000000 */
        /* <DEDUP_REMOVED lines=92> */
[----:B------:R-:W-:Y:S01]  /*2510*/  BPT.TRAP 0x1 ;  /* 0x000000040000795c */ /* 0x000fe20000300000 */
.L_x_27:
[----:B------:R-:W-:Y:S01]  /*2520*/  ISETP.NE.AND P1, PT, R18, RZ, PT ;  /* 0x000000ff1200720c */ /* 0x000fe20003f25270 */
[----:B01----:R-:W-:Y:S01]  /*2530*/  IMAD.U32 R0, RZ, RZ, UR7 ;  /* 0x00000007ff007e24 */ /* 0x003fe2000f8e00ff */
[----:B------:R-:W-:-:S11]  /*2540*/  UISETP.GT.U32.AND UP0, UPT, UR38, 0x1, UPT ;  /* 0x000000012600788c */ /* 0x000fd6000bf04070 */
[----:B------:R-:W-:-:S04]  /*2550*/  @P1 IMAD R0, R0, 0x8, R5 ;  /* 0x0000000800001824 */ /* 0x000fc800078e0205 */
[----:B------:R-:W-:-:S05]  /*2560*/  @P1 VIADD R0, R0, 0x10 ;  /* 0x0000001000001836 */ /* 0x000fca0000000000 */
[----:B------:R-:W-:-:S04]  /*2570*/  @P1 PRMT R0, R19, 0x654, R0 ;  /* 0x0000065413001816 */ /* 0x000fc80000000000 */
[----:B------:R0:W-:Y:S01]  /*2580*/  @P1 SYNCS.ARRIVE.TRANS64.RED.A1T0 RZ, [R0+URZ], RZ ;  /* 0x000000ff00ff19a7 */ /* 0x0001e2000810043f */
[----:B------:R-:W-:-:S13]  /*2590*/  PLOP3.LUT P1, PT, PT, PT, UP0, 0x80, 0x0 ;  /* 0x000000000000781c */ /* 0x000fda0003f2f008 */
[----:B0-----:R-:W-:Y:S05]  /*25a0*/  @P1 BRA `(.L_x_28) ;  /* 0x0000000000041947 */ /* 0x001fea0003800000 */
[----:B------:R-:W-:Y:S01]  /*25b0*/  BPT.TRAP 0x1 ;  /* 0x000000040000795c */ /* 0x000fe20000300000 */
.L_x_28:
[----:B------:R-:W-:Y:S02]  /*25c0*/  UISETP.GT.AND UP2, UPT, UR12, 0x1, UPT ;  /* 0x000000010c00788c */ /* 0x000fe4000bf44270 */
[----:B------:R-:W-:Y:S02]  /*25d0*/  UIADD3 UR5, UR5, 0x1, URZ ;  /* 0x0000000105057890 */ /* 0x000fe4000fffe03f */
[----:B------:R-:W-:Y:S02]  /*25e0*/  UIADD3 UR7, UR7, 0x1, URZ ;  /* 0x0000000107077890 */ /* 0x000fe4000fffe03f */
[----:B------:R-:W-:Y:S01]  /*25f0*/  PLOP3.LUT P1, PT, PT, PT, UP2, 0x80, 0x0 ;  /* 0x000000000000781c */ /* 0x000fe20003f2f028 */
[----:B------:R-:W-:Y:S02]  /*2600*/  UISETP.NE.AND UP0, UPT, UR5, 0x2, UPT ;  /* 0x000000020500788c */ /* 0x000fe4000bf05270 */
[----:B------:R-:W-:Y:S02]  /*2610*/  UIADD3 UR8, UR12, -0x1, URZ ;  /* 0xffffffff0c087890 */ /* 0x000fe4000fffe03f */
[----:B------:R-:W-:-:S02]  /*2620*/  UISETP.NE.AND UP1, UPT, UR7, 0x2, UPT ;  /* 0x000000020700788c */ /* 0x000fc4000bf25270 */
[----:B------:R-:W-:Y:S02]  /*2630*/  USEL UR9, URZ, 0x1, UP0 ;  /* 0x000000013f097887 */ /* 0x000fe40008000000 */
[----:B------:R-:W-:Y:S02]  /*2640*/  USEL UR5, UR5, URZ, UP0 ;  /* 0x0000003f05057287 */ /* 0x000fe40008000000 */
[----:B------:R-:W-:Y:S02]  /*2650*/  USEL UR7, UR7, URZ, UP1 ;  /* 0x0000003f07077287 */ /* 0x000fe40008800000 */
[----:B------:R-:W-:Y:S01]  /*2660*/  ULOP3.LUT UR6, UR6, UR9, URZ, 0x3c, !UPT ;  /* 0x0000000906067292 */ /* 0x000fe2000f8e3c3f */
[----:B------:R-:W-:Y:S01]  /*2670*/  UMOV UR12, UR8 ;  /* 0x00000008000c7c82 */ /* 0x000fe20008000000 */
[----:B------:R-:W-:Y:S10]  /*2680*/  @P1 BRA `(.L_x_29) ;  /* 0xfffffff400d41947 */ /* 0x000ff4000383ffff */
.L_x_22:
[----:B------:R-:W0:Y:S02]  /*2690*/  LDC R0, c[0x0][0x28c] ;  /* 0x0000a300ff007b82 */ /* 0x000e240000000800 */
[----:B0-----:R-:W-:-:S13]  /*26a0*/  ISETP.GE.AND P1, PT, R0, 0x1, PT ;  /* 0x000000010000780c */ /* 0x001fda0003f26270 */
[----:B------:R-:W-:Y:S05]  /*26b0*/  @!P1 BRA `(.L_x_30) ;  /* 0x0000000000449947 */ /* 0x000fea0003800000 */
[----:B------:R-:W-:Y:S05]  /*26c0*/  @!P0 BRA `(.L_x_31) ;  /* 0x0000000000048947 */ /* 0x000fea0003800000 */
[----:B------:R-:W-:Y:S01]  /*26d0*/  BPT.TRAP 0x1 ;  /* 0x000000040000795c */ /* 0x000fe20000300000 */
.L_x_31:
[----:B------:R-:W-:Y:S01]  /*26e0*/  ISETP.NE.AND P0, PT, R18, RZ, PT ;  /* 0x000000ff1200720c */ /* 0x000fe20003f05270 */
[----:B------:R-:W-:-:S12]  /*26f0*/  UISETP.LT.AND UP1, UPT, UR43, 0x1, UPT ;  /* 0x000000012b00788c */ /* 0x000fd8000bf21270 */
[----:B------:R-:W-:-:S05]  /*2700*/  VOTEU.ANY UP0, P0 ;  /* 0x00000000003f7886 */ /* 0x000fca0000000100 */
[----:B------:R-:W-:-:S04]  /*2710*/  @UP0 USEL UR4, UR43, 0x1, UP1 ;  /* 0x000000012b040887 */ /* 0x000fc80008800000 */
[----:B------:R-:W-:Y:S02]  /*2720*/  @UP0 UIADD3 UR4, UR37, UR43, -UR4 ;  /* 0x0000002b25040290 */ /* 0x000fe4000fffe804 */
[----:B------:R-:W-:-:S04]  /*2730*/  UISETP.GT.U32.AND UP0, UPT, UR38, 0x1, UPT ;  /* 0x000000012600788c */ /* 0x000fc8000bf04070 */
[----:B------:R-:W-:-:S04]  /*2740*/  IMAD.U32 R0, RZ, RZ, UR4 ;  /* 0x00000004ff007e24 */ /* 0x000fc8000f8e00ff */
[----:B------:R-:W-:-:S05]  /*2750*/  @P0 IMAD.SHL.U32 R0, R0, 0x8, RZ ;  /* 0x0000000800000824 */ /* 0x000fca00078e00ff */
[----:B------:R-:W-:-:S04]  /*2760*/  @P0 LOP3.LUT R0, R0, 0x8, RZ, 0xc0, !PT ;  /* 0x0000000800000812 */ /* 0x000fc800078ec0ff */
[----:B------:R-:W-:-:S04]  /*2770*/  @P0 IADD3 R0, R5, 0x10, R0 ;  /* 0x0000001005000810 */ /* 0x000fc80007ffe000 */
[----:B------:R-:W-:-:S04]  /*2780*/  @P0 PRMT R0, R19, 0x654, R0 ;  /* 0x0000065413000816 */ /* 0x000fc80000000000 */
[----:B------:R0:W-:Y:S01]  /*2790*/  @P0 SYNCS.ARRIVE.TRANS64.RED.A1T0 RZ, [R0+URZ], RZ ;  /* 0x000000ff00ff09a7 */ /* 0x0001e2000810043f */
[----:B------:R-:W-:-:S13]  /*27a0*/  PLOP3.LUT P0, PT, PT, PT, UP0, 0x80, 0x0 ;  /* 0x000000000000781c */ /* 0x000fda0003f0f008 */
[----:B0-----:R-:W-:Y:S05]  /*27b0*/  @P0 BRA `(.L_x_30) ;  /* 0x0000000000040947 */ /* 0x001fea0003800000 */
[----:B------:R-:W-:Y:S01]  /*27c0*/  BPT.TRAP 0x1 ;  /* 0x000000040000795c */ /* 0x000fe20000300000 */
.L_x_30:
[----:B------:R-:W-:Y:S01]  /*27d0*/  LOP3.LUT R0, R2, 0x3, RZ, 0xc0, !PT ;  /* 0x0000000302007812 */ /* 0x000fe200078ec0ff */
[----:B------:R-:W-:Y:S01]  /*27e0*/  IMAD.MOV.U32 R5, RZ, RZ, -0x2 ;  /* 0xfffffffeff057424 */ /* 0x000fe200078e00ff */
[----:B------:R-:W-:Y:S01]  /*27f0*/  ULDC UR9, c[0x0][0x288] ;  /* 0x0000a20000097ab9 */ /* 0x000fe20000000800 */
[----:B------:R-:W-:Y:S01]  /*2800*/  UIMAD UR41, UR41, 0xc0, URZ ;  /* 0x000000c0292978a4 */ /* 0x000fe2000f8e023f */
[--C-:B------:R-:W-:Y:S01]  /*2810*/  SHF.R.U32.HI R3, RZ, 0x2, R2.reuse ;  /* 0x00000002ff037819 */ /* 0x100fe20000011602 */
[----:B------:R-:W-:Y:S01]  /*2820*/  IMAD R5, R0, R5, UR9 ;  /* 0x0000000900057e24 */ /* 0x000fe2000f8e0205 */
[----:B------:R-:W-:Y:S01]  /*2830*/  SHF.R.U32.HI R0, RZ, 0x7, R2 ;  /* 0x00000007ff007819 */ /* 0x000fe20000011602 */
[----:B------:R-:W-:Y:S01]  /*2840*/  UIADD3 UR37, UR43, UR37, URZ ;  /* 0x000000252b257290 */ /* 0x000fe2000fffe03f */
[----:B------:R-:W-:Y:S01]  /*2850*/  LOP3.LUT R4, R2, 0x60, RZ, 0xc0, !PT ;  /* 0x0000006002047812 */ /* 0x000fe200078ec0ff */
[----:B------:R-:W-:Y:S01]  /*2860*/  UIMAD.WIDE UR10, UR40, 0x100, URZ ;  /* 0x00000100280a78a5 */ /* 0x000fe2000f8e023f */
[----:B------:R-:W-:Y:S01]  /*2870*/  LOP3.LUT R0, R0, 0x1, RZ, 0xc0, !PT ;  /* 0x0000000100007812 */ /* 0x000fe200078ec0ff */
[----:B------:R-:W-:Y:S01]  /*2880*/  USHF.L.U32 UR40, UR40, 0x8, URZ ;  /* 0x0000000828287899 */ /* 0x000fe2000800063f */
[----:B------:R-:W-:Y:S01]  /*2890*/  IMAD.SHL.U32 R8, R2, 0x2, RZ ;  /* 0x0000000202087824 */ /* 0x000fe200078e00ff */
[----:B------:R-:W-:-:S02]  /*28a0*/  UISETP.GE.AND UP2, UPT, UR41, UR9, UPT ;  /* 0x000000092900728c */ /* 0x000fc4000bf46270 */
[----:B------:R-:W-:Y:S01]  /*28b0*/  IMAD.U32 R9, RZ, RZ, UR41 ;  /* 0x00000029ff097e24 */ /* 0x000fe2000f8e00ff */
[----:B------:R-:W-:Y:S01]  /*28c0*/  ULDC UR8, c[0x0][0x284] ;  /* 0x0000a10000087ab9 */ /* 0x000fe20000000800 */
[----:B------:R-:W-:Y:S01]  /*28d0*/  USHF.R.U32.HI UR4, URZ, 0x1, UR37 ;  /* 0x000000013f047899 */ /* 0x000fe20008011625 */
[----:B------:R-:W-:Y:S01]  /*28e0*/  IMAD.SHL.U32 R6, R0, 0x40, RZ ;  /* 0x0000004000067824 */ /* 0x000fe200078e00ff */
[----:B------:R-:W-:Y:S01]  /*28f0*/  UISETP.GE.OR UP2, UPT, UR40, UR8, UP2 ;  /* 0x000000082800728c */ /* 0x000fe20009746670 */
[----:B------:R-:W-:Y:S01]  /*2900*/  LOP3.LUT R3, R3, 0x7, RZ, 0xc0, !PT ;  /* 0x0000000703037812 */ /* 0x000fe200078ec0ff */
[----:B------:R-:W-:Y:S01]  /*2910*/  ULOP3.LUT UR4, UR4, 0x1, URZ, 0xc0, !UPT ;  /* 0x0000000104047892 */ /* 0x000fe2000f8ec03f */
[----:B------:R-:W-:Y:S01]  /*2920*/  SHF.R.U32.HI R4, RZ, 0x1, R4 ;  /* 0x00000001ff047819 */ /* 0x000fe20000011604 */
[----:B------:R-:W-:Y:S01]  /*2930*/  USHF.R.S32.HI UR12, URZ, 0x1f, UR42 ;  /* 0x0000001f3f0c7899 */ /* 0x000fe2000801142a */
[----:B------:R-:W-:Y:S01]  /*2940*/  LOP3.LUT R8, R9, 0x6, R8, 0xf8, !PT ;  /* 0x0000000609087812 */ /* 0x000fe200078ef808 */
[----:B------:R-:W-:Y:S01]  /*2950*/  ULDC.64 UR6, c[0x0][0x5d0] ;  /* 0x0001740000067ab9 */ /* 0x000fe20000000a00 */
[--C-:B------:R-:W-:Y:S01]  /*2960*/  LOP3.LUT R217, R6, 0x40, R3.reuse, 0xe2, !PT ;  /* 0x0000004006d97812 */ /* 0x100fe200078ee203 */
[----:B------:R-:W-:Y:S01]  /*2970*/  UISETP.GT.U32.AND UP0, UPT, UR37, 0x1, UPT ;  /* 0x000000012500788c */ /* 0x000fe2000bf04070 */
[----:B------:R-:W-:Y:S01]  /*2980*/  IADD3 R3, RZ, -R4, -R3 ;  /* 0x80000004ff037210 */ /* 0x000fe20007ffe803 */
[----:B------:R-:W-:Y:S01]  /*2990*/  UISETP.NE.U32.AND UP1, UPT, UR4, 0x1, UPT ;  /* 0x000000010400788c */ /* 0x000fe2000bf25070 */
[----:B------:R-:W-:Y:S01]  /*29a0*/  PLOP3.LUT P0, PT, PT, PT, UP2, 0x80, 0x0 ;  /* 0x000000000000781c */ /* 0x000fe20003f0f028 */
[----:B------:R-:W-:Y:S01]  /*29b0*/  UIMAD UR5, UR12, UR6, URZ ;  /* 0x000000060c0572a4 */ /* 0x000fe2000f8e023f */
[--C-:B------:R-:W-:Y:S01]  /*29c0*/  SHF.R.S32.HI R9, RZ, 0x1f, R8.reuse ;  /* 0x0000001fff097819 */ /* 0x100fe20000011408 */
[----:B------:R-:W-:Y:S01]  /*29d0*/  UISETP.LT.U32.AND UP0, UPT, UR43, 0x2, UP0 ;  /* 0x000000022b00788c */ /* 0x000fe20008701070 */
[----:B------:R-:W-:Y:S01]  /*29e0*/  IMAD.U32 R7, RZ, RZ, UR6 ;  /* 0x00000006ff077e24 */ /* 0x000fe2000f8e00ff */
[----:B------:R-:W-:Y:S01]  /*29f0*/  UISETP.GT.U32.AND UP1, UPT, UR43, 0x1, !UP1 ;  /* 0x000000012b00788c */ /* 0x000fe2000cf24070 */
[----:B------:R-:W-:Y:S01]  /*2a00*/  IMAD R3, R0, -0x40, R3 ;  /* 0xffffffc000037824 */ /* 0x000fe200078e0203 */
[----:B------:R-:W-:Y:S01]  /*2a10*/  UIMAD UR5, UR42, UR7, UR5 ;  /* 0x000000072a0572a4 */ /* 0x000fe2000f8e0205 */
[----:B------:R-:W-:Y:S01]  /*2a20*/  IMAD.U32 R0, RZ, RZ, UR8 ;  /* 0x00000008ff007e24 */ /* 0x000fe2000f8e00ff */
[----:B------:R-:W-:Y:S01]  /*2a30*/  USEL UR6, URZ, 0x1, !UP0 ;  /* 0x000000013f067887 */ /* 0x000fe2000c000000 */
[----:B------:R-:W-:Y:S01]  /*2a40*/  IMAD.WIDE.U32 R6, R7, UR42, R8 ;  /* 0x0000002a07067c25 */ /* 0x000fe2000f8e0008 */
[----:B------:R-:W-:Y:S01]  /*2a50*/  USEL UR4, URZ, 0x1, !UP1 ;  /* 0x000000013f047887 */ /* 0x000fe2000c800000 */
[----:B------:R-:W-:Y:S01]  /*2a60*/  LOP3.LUT R217, R217, UR10, R4, 0xfe, !PT ;  /* 0x0000000ad9d97c12 */ /* 0x000fe2000f8efe04 */
[----:B------:R-:W-:Y:S01]  /*2a70*/  ULOP3.LUT UR37, UR37, 0x1, URZ, 0xc0, !UPT ;  /* 0x0000000125257892 */ /* 0x000fe2000f8ec03f */
[----:B------:R-:W-:Y:S01]  /*2a80*/  IADD3 R3, R0, -UR40, R3 ;  /* 0x8000002800037c10 */ /* 0x000fe2000fffe003 */
[----:B------:R-:W-:Y:S01]  /*2a90*/  ULOP3.LUT UR36, UR4, UR36, UR6, 0x96, !UPT ;  /* 0x0000002404247292 */ /* 0x000fe2000f8e9606 */
[----:B------:R-:W-:Y:S01]  /*2aa0*/  VIADD R7, R7, UR5 ;  /* 0x0000000507077c36 */ /* 0x000fe20008000000 */
[----:B------:R-:W-:Y:S01]  /*2ab0*/  UMOV UR40, 0xffffffff ;  /* 0xffffffff00287882 */ /* 0x000fe20000000000 */
[----:B------:R-:W-:Y:S01]  /*2ac0*/  VIADD R0, R5, -UR41 ;  /* 0x8000002905007c36 */ /* 0x000fe20008000000 */
[----:B------:R-:W-:Y:S08]  /*2ad0*/  @P0 BRA `(.L_x_32) ;  /* 0x0000009000f80947 */ /* 0x000ff00003800000 */
[----:B------:R-:W0:Y:S01]  /*2ae0*/  LDC.64 R4, c[0x0][0x5c8] ;  /* 0x00017200ff047b82 */ /* 0x000e220000000a00 */
[----:B------:R-:W-:Y:S01]  /*2af0*/  ULDC.64 UR4, c[0x0][0x5c0] ;  /* 0x0001700000047ab9 */ /* 0x000fe20000000a00 */
[----:B------:R-:W-:Y:S01]  /*2b00*/  BSSY B0, `(.L_x_32) ;  /* 0x000093b000007945 */ /* 0x000fe20003800000 */
[----:B0-----:R-:W-:Y:S02]  /*2b10*/  IMAD R10, R4, UR11, RZ ;  /* 0x0000000b040a7c24 */ /* 0x001fe4000f8e02ff */
[----:B------:R-:W-:-:S04]  /*2b20*/  IMAD.WIDE.U32 R6, R217, R4, R6 ;  /* 0x00000004d9067225 */ /* 0x000fc800078e0006 */
[----:B------:R-:W-:Y:S01]  /*2b30*/  IMAD R11, R217, R5, R10 ;  /* 0x00000005d90b7224 */ /* 0x000fe200078e020a */
[----:B------:R-:W-:Y:S01]  /*2b40*/  IADD3 R220, P0, R6, UR4, RZ ;  /* 0x0000000406dc7c10 */ /* 0x000fe2000ff1e0ff */
[C---:B------:R-:W-:Y:S02]  /*2b50*/  IMAD.SHL.U32 R15, R4.reuse, 0x8, RZ ;  /* 0x00000008040f7824 */ /* 0x040fe400078e00ff */
[----:B------:R-:W-:Y:S01]  /*2b60*/  IMAD.IADD R11, R7, 0x1, R11 ;  /* 0x00000001070b7824 */ /* 0x000fe200078e020b */
[C---:B------:R-:W-:Y:S02]  /*2b70*/  LEA R218, P1, R4.reuse, R220, 0x7 ;  /* 0x000000dc04da7211 */ /* 0x040fe400078238ff */
[----:B------:R-:W-:Y:S02]  /*2b80*/  SHF.L.U64.HI R7, R4, 0x3, R5 ;  /* 0x0000000304077819 */ /* 0x000fe40000010205 */
[----:B------:R-:W-:Y:S02]  /*2b90*/  IADD3.X R221, R11, UR5, RZ, P0, !PT ;  /* 0x000000050bdd7c10 */ /* 0x000fe400087fe4ff */
[----:B-----5:R-:W-:-:S02]  /*2ba0*/  ISETP.NE.AND P0, PT, R22, RZ, PT ;  /* 0x000000ff1600720c */ /* 0x020fc40003f05270 */
[----:B------:R-:W-:Y:S02]  /*2bb0*/  LEA.HI.X R219, R4, R221, R5, 0x7, P1 ;  /* 0x000000dd04db7211 */ /* 0x000fe400008f3c05 */
[C---:B------:R-:W-:Y:S02]  /*2bc0*/  IADD3 R20, P1, R15.reuse, R220, RZ ;  /* 0x000000dc0f147210 */ /* 0x040fe40007f3e0ff */
[----:B------:R-:W-:-:S03]  /*2bd0*/  IADD3 R14, P2, R15, R218, RZ ;  /* 0x000000da0f0e7210 */ /* 0x000fc60007f5e0ff */
[C---:B------:R-:W-:Y:S02]  /*2be0*/  IMAD.X R21, R7.reuse, 0x1, R221, P1 ;  /* 0x0000000107157824 */ /* 0x040fe400008e06dd */
[----:B------:R-:W-:Y:S02]  /*2bf0*/  IMAD.X R15, R7, 0x1, R219, P2 ;  /* 0x00000001070f7824 */ /* 0x000fe400010e06db */
[----:B------:R-:W-:Y:S06]  /*2c00*/  @!P0 BRA `(.L_x_33) ;  /* 0x0000006c00988947 */ /* 0x000fec0003800000 */
[----:B------:R-:W0:Y:S01]  /*2c10*/  LDC.64 R12, c[0x0][0x5b0] ;  /* 0x00016c00ff0c7b82 */ /* 0x000e220000000a00 */
[----:B------:R-:W-:Y:S01]  /*2c20*/  ULDC.64 UR6, c[0x0][0x5b8] ;  /* 0x00016e0000067ab9 */ /* 0x000fe20000000a00 */
[----:B------:R-:W-:Y:S01]  /*2c30*/  ISETP.GE.AND P2, PT, R3, 0x1, PT ;  /* 0x000000010300780c */ /* 0x000fe20003f46270 */
[----:B------:R-:W-:Y:S02]  /*2c40*/  UIMAD UR4, UR12, UR6, URZ ;  /* 0x000000060c0472a4 */ /* 0x000fe4000f8e023f */
[----:B------:R-:W-:Y:S01]  /*2c50*/  IMAD.U32 R5, RZ, RZ, UR6 ;  /* 0x00000006ff057e24 */ /* 0x000fe2000f8e00ff */
[----:B------:R-:W-:Y:S01]  /*2c60*/  BSSY B1, `(.L_x_34) ;  /* 0x000000e000017945 */ /* 0x000fe20003800000 */
[----:B------:R-:W-:Y:S01]  /*2c70*/  ISETP.LT.OR P1, PT, R0, 0x1, !P2 ;  /* 0x000000010000780c */ /* 0x000fe20005721670 */
[----:B------:R-:W-:Y:S01]  /*2c80*/  UIMAD UR4, UR42, UR7, UR4 ;  /* 0x000000072a0472a4 */ /* 0x000fe2000f8e0204 */
[----:B------:R-:W1:Y:S01]  /*2c90*/  LDC.64 R10, c[0x0][0x5a8] ;  /* 0x00016a00ff0a7b82 */ /* 0x000e620000000a00 */
[----:B------:R-:W-:-:S04]  /*2ca0*/  IMAD.WIDE.U32 R8, R5, UR42, R8 ;  /* 0x0000002a05087c25 */ /* 0x000fc8000f8e0008 */
[----:B------:R-:W-:Y:S02]  /*2cb0*/  VIADD R7, R9, UR4 ;  /* 0x0000000409077c36 */ /* 0x000fe40008000000 */
[----:B------:R-:W-:Y:S02]  /*2cc0*/  IMAD.MOV.U32 R6, RZ, RZ, R8 ;  /* 0x000000ffff067224 */ /* 0x000fe400078e0008 */
[----:B0-----:R-:W-:Y:S02]  /*2cd0*/  IMAD R222, R12, UR11, RZ ;  /* 0x0000000b0cde7c24 */ /* 0x001fe4000f8e02ff */
[----:B------:R-:W-:-:S04]  /*2ce0*/  IMAD.WIDE.U32 R4, R217, R12, R6 ;  /* 0x0000000cd9047225 */ /* 0x000fc800078e0006 */
[----:B------:R-:W-:Y:S01]  /*2cf0*/  IMAD R225, R217, R13, R222 ;  /* 0x0000000dd9e17224 */ /* 0x000fe200078e02de */
[----:B-1----:R-:W-:-:S04]  /*2d00*/  IADD3 R4, P0, R4, R10, RZ ;  /* 0x0000000a04047210 */ /* 0x002fc80007f1e0ff */
[----:B------:R-:W-:Y:S01]  /*2d10*/  IADD3.X R5, R11, R5, R225, P0, !PT ;  /* 0x000000050b057210 */ /* 0x000fe200007fe4e1 */
[----:B------:R-:W-:Y:S08]  /*2d20*/  @P1 BRA `(.L_x_35) ;  /* 0x0000000000041947 */ /* 0x000ff00003800000 */
[----:B------:R0:W5:Y:S02]  /*2d30*/  LDG.E.U8 R216, desc[UR46][R4.64] ;  /* 0x0000002e04d87981 */ /* 0x000164000c1e1100 */
.L_x_35:
[----:B------:R-:W-:Y:S05]  /*2d40*/  BSYNC B1 ;  /* 0x0000000000017941 */ /* 0x000fea0003800000 */
.L_x_34:
[----:B-----5:R-:W-:Y:S01]  /*2d50*/  LOP3.LUT R222, R216, 0xffff, RZ, 0xc0, !PT ;  /* 0x0000ffffd8de7812 */ /* 0x020fe200078ec0ff */
[----:B------:R-:W-:Y:S01]  /*2d60*/  BSSY B1, `(.L_x_36) ;  /* 0x000000a000017945 */ /* 0x000fe20003800000 */
[----:B------:R-:W-:Y:S02]  /*2d70*/  ISETP.LT.OR P0, PT, R0, 0x2, !P2 ;  /* 0x000000020000780c */ /* 0x000fe40005701670 */
[----:B------:R-:W-:-:S05]  /*2d80*/  PRMT R223, R222, 0x8880, RZ ;  /* 0x00008880dedf7816 */ /* 0x000fca00000000ff */
[----:B------:R-:W-:-:S04]  /*2d90*/  IMAD R224, R223, R22, RZ ;  /* 0x00000016dfe07224 */ /* 0x000fc800078e02ff */
[----:B------:R-:W-:-:S05]  /*2da0*/  @!P1 IMAD R223, R120, R23, R224 ;  /* 0x0000001778df9224 */ /* 0x000fca00078e02e0 */
[----:B------:R1:W-:Y:S01]  /*2db0*/  @!P1 STG.E.U8 desc[UR46][R220.64], R223 ;  /* 0x000000dfdc009986 */ /* 0x0003e2000c10112e */
[----:B------:R-:W-:Y:S05]  /*2dc0*/  @P0 BRA `(.L_x_37) ;  /* 0x00000000000c0947 */ /* 0x000fea0003800000 */
[----:B------:R-:W1:Y:S02]  /*2dd0*/  LDG.E.U8 R216, desc[UR46][R4.64+0x1] ;  /* 0x0000012e04d87981 */ /* 0x000e64000c1e1100 */
[----:B-1----:R-:W-:-:S05]  /*2de0*/  PRMT R223, R216, 0x8880, RZ ;  /* 0x00008880d8df7816 */ /* 0x002fca00000000ff */
[----:B------:R-:W-:-:S07]  /*2df0*/  IMAD R224, R223, R22, RZ ;  /* 0x00000016dfe07224 */ /* 0x000fce00078e02ff */
.L_x_37:
[----:B------:R-:W-:Y:S05]  /*2e00*/  BSYNC B1 ;  /* 0x0000000000017941 */ /* 0x000fea0003800000 */
.L_x_36:
[----:B------:R-:W-:Y:S01]  /*2e10*/  @!P0 IMAD R227, R121, R23, R224 ;  /* 0x0000001779e38224 */ /* 0x000fe200078e02e0 */
[C---:B------:R-:W-:Y:S01]  /*2e20*/  SHF.L.U64.HI R121, R12.reuse, 0x3, R13 ;  /* 0x000000030c797819 */ /* 0x040fe2000001020d */
[----:B------:R-:W-:Y:S01]  /*2e30*/  IMAD.SHL.U32 R120, R12, 0x8, RZ ;  /* 0x000000080c787824 */ /* 0x000fe200078e00ff */
[----:B------:R-:W-:Y:S01]  /*2e40*/  BSSY B1, `(.L_x_38) ;  /* 0x000000e000017945 */ /* 0x000fe20003800000 */
[----:B------:R-:W-:Y:S01]  /*2e50*/  ISETP.LT.OR P6, PT, R0, 0x9, !P2 ;  /* 0x000000090000780c */ /* 0x000fe200057c1670 */
[----:B------:R2:W-:Y:S01]  /*2e60*/  @!P0 STG.E.U8 desc[UR46][R220.64+0x1], R227 ;  /* 0x000001e3dc008986 */ /* 0x0005e2000c10112e */
[----:B------:R-:W-:Y:S01]  /*2e70*/  ISETP.GE.AND P0, PT, R3, 0x9, PT ;  /* 0x000000090300780c */ /* 0x000fe20003f06270 */
[----:B-1----:R-:W-:-:S03]  /*2e80*/  IMAD.WIDE.U32 R222, R217, R12, R120 ;  /* 0x0000000cd9de7225 */ /* 0x002fc600078e0078 */
[----:B------:R-:W-:Y:S01]  /*2e90*/  ISETP.LT.OR P4, PT, R0, 0x1, !P0 ;  /* 0x000000010000780c */ /* 0x000fe20004781670 */
[----:B------:R-:W-:Y:S01]  /*2ea0*/  IMAD.IADD R225, R225, 0x1, R223 ;  /* 0x00000001e1e17824 */ /* 0x000fe200078e02df */
[----:B------:R-:W-:Y:S02]  /*2eb0*/  IADD3 R222, P1, P3, R8, R10, R222 ;  /* 0x0000000a08de7210 */ /* 0x000fe40007b3e0de */
[----:B------:R-:W-:Y:S02]  /*2ec0*/  ISETP.LT.OR P5, PT, R0, 0x2, !P0 ;  /* 0x000000020000780c */ /* 0x000fe400047a1670 */
[----:B------:R-:W-:-:S07]  /*2ed0*/  IADD3.X R223, R7, R11, R225, P1, P3 ;  /* 0x0000000b07df7210 */ /* 0x000fce0000fe64e1 */
[----:B--2---:R-:W-:Y:S05]  /*2ee0*/  @P4 BRA `(.L_x_39) ;  /* 0x00000000000c4947 */ /* 0x004fea0003800000 */
[----:B------:R-:W2:Y:S02]  /*2ef0*/  LDG.E.U8 R216, desc[UR46][R222.64] ;  /* 0x0000002eded87981 */ /* 0x000ea4000c1e1100 */
[----:B--2---:R-:W-:-:S05]  /*2f00*/  PRMT R225, R216, 0x8880, RZ ;  /* 0x00008880d8e17816 */ /* 0x004fca00000000ff */
[----:B------:R-:W-:-:S07]  /*2f10*/  IMAD R224, R225, R22, RZ ;  /* 0x00000016e1e07224 */ /* 0x000fce00078e02ff */
.L_x_39:
[----:B------:R-:W-:Y:S05]  /*2f20*/  BSYNC B1 ;  /* 0x0000000000017941 */ /* 0x000fea0003800000 */
.L_x_38:
[----:B------:R-:W-:Y:S01]  /*2f30*/  @!P4 IMAD R225, R122, R23, R224 ;  /* 0x000000177ae1c224 */ /* 0x000fe200078e02e0 */
[----:B------:R-:W-:Y:S04]  /*2f40*/  BSSY B1, `(.L_x_40) ;  /* 0x0000006000017945 */ /* 0x000fe80003800000 */
[----:B------:R1:W-:Y:S01]  /*2f50*/  @!P4 STG.E.U8 desc[UR46][R20.64], R225 ;  /* 0x000000e11400c986 */ /* 0x0003e2000c10112e */
[----:B------:R-:W-:Y:S05]  /*2f60*/  @P5 BRA `(.L_x_41) ;  /* 0x00000000000c5947 */ /* 0x000fea0003800000 */
[----:B------:R-:W1:Y:S02]  /*2f70*/  LDG.E.U8 R216, desc[UR46][R222.64+0x1] ;  /* 0x0000012eded87981 */ /* 0x000e64000c1e1100 */
[----:B-1----:R-:W-:-:S05]  /*2f80*/  PRMT R225, R216, 0x8880, RZ ;  /* 0x00008880d8e17816 */ /* 0x002fca00000000ff */
[----:B------:R-:W-:-:S07]  /*2f90*/  IMAD R224, R225, R22, RZ ;  /* 0x00000016e1e07224 */ /* 0x000fce00078e02ff */
.L_x_41:
[----:B------:R-:W-:Y:S05]  /*2fa0*/  BSYNC B1 ;  /* 0x0000000000017941 */ /* 0x000fea0003800000 */
.L_x_40:
[----:B------:R-:W-:Y:S01]  /*2fb0*/  @!P5 IMAD R123, R123, R23, R224 ;  /* 0x000000177b7bd224 */ /* 0x000fe200078e02e0 */
[----:B------:R-:W-:Y:S04]  /*2fc0*/  BSSY B1, `(.L_x_42) ;  /* 0x0000006000017945 */ /* 0x000fe80003800000 */
[----:B------:R2:W-:Y:S01]  /*2fd0*/  @!P5 STG.E.U8 desc[UR46][R20.64+0x1], R123 ;  /* 0x0000017b1400d986 */ /* 0x0005e2000c10112e */
[----:B------:R-:W-:Y:S05]  /*2fe0*/  @P6 BRA `(.L_x_43) ;  /* 0x00000000000c6947 */ /* 0x000fea0003800000 */
[----:B------:R-:W2:Y:S02]  /*2ff0*/  LDG.E.U8 R216, desc[UR46][R4.64+0x8] ;  /* 0x0000082e04d87981 */ /* 0x000ea4000c1e1100 */
[----:B--2---:R-:W-:-:S05]  /*3000*/  PRMT R123, R216, 0x8880, RZ ;  /* 0x00008880d87b7816 */ /* 0x004fca00000000ff */
[----:B------:R-:W-:-:S07]  /*3010*/  IMAD R224, R123, R22, RZ ;  /* 0x000000167be07224 */ /* 0x000fce00078e02ff */
.L_x_43:
[----:B------:R-:W-:Y:S05]  /*3020*/  BSYNC B1 ;  /* 0x0000000000017941 */ /* 0x000fea0003800000 */
.L_x_42:
[----:B------:R-:W-:Y:S01]  /*3030*/  ISETP.LT.OR P1, PT, R0, 0xa, !P2 ;  /* 0x0000000a0000780c */ /* 0x000fe20005721670 */
[----:B--2---:R-:W-:Y:S01]  /*3040*/  @!P6 IMAD R123, R124, R23, R224 ;  /* 0x000000177c7be224 */ /* 0x004fe200078e02e0 */
[----:B------:R-:W-:Y:S01]  /*3050*/  BSSY B1, `(.L_x_44) ;  /* 0x000000a000017945 */ /* 0x000fe20003800000 */
[C---:B------:R-:W-:Y:S02]  /*3060*/  ISETP.LT.OR P3, PT, R0.reuse, 0x9, !P0 ;  /* 0x000000090000780c */ /* 0x040fe40004761670 */
[C---:B------:R-:W-:Y:S01]  /*3070*/  ISETP.LT.OR P4, PT, R0.reuse, 0xa, !P0 ;  /* 0x0000000a0000780c */ /* 0x040fe20004781670 */
[----:B------:R2:W-:Y:S01]  /*3080*/  @!P6 STG.E.U8 desc[UR46][R220.64+0x8], R123 ;  /* 0x0000087bdc00e986 */ /* 0x0005e2000c10112e */
[C---:B------:R-:W-:Y:S02]  /*3090*/  ISETP.LT.OR P5, PT, R0.reuse, 0x11, !P2 ;  /* 0x000000110000780c */ /* 0x040fe400057a1670 */
[----:B------:R-:W-:-:S04]  /*30a0*/  ISETP.LT.OR P6, PT, R0, 0x12, !P2 ;  /* 0x000000120000780c */ /* 0x000fc800057c1670 */
[----:B------:R-:W-:Y:S09]  /*30b0*/  @P1 BRA `(.L_x_45) ;  /* 0x00000000000c1947 */ /* 0x000ff20003800000 */
[----:B------:R-:W2:Y:S02]  /*30c0*/  LDG.E.U8 R216, desc[UR46][R4.64+0x9] ;  /* 0x0000092e04d87981 */ /* 0x000ea4000c1e1100 */
[----:B--2---:R-:W-:-:S05]  /*30d0*/  PRMT R123, R216, 0x8880, RZ ;  /* 0x00008880d87b7816 */ /* 0x004fca00000000ff */
[----:B------:R-:W-:-:S07]  /*30e0*/  IMAD R224, R123, R22, RZ ;  /* 0x000000167be07224 */ /* 0x000fce00078e02ff */
.L_x_45:
[----:B------:R-:W-:Y:S05]  /*30f0*/  BSYNC B1 ;  /* 0x0000000000017941 */ /* 0x000fea0003800000 */
.L_x_44:
[----:B------:R-:W-:Y:S01]  /*3100*/  @!P1 IMAD R125, R125, R23, R224 ;  /* 0x000000177d7d9224 */ /* 0x000fe200078e02e0 */
[----:B------:R-:W-:Y:S04]  /*3110*/  BSSY B1, `(.L_x_46) ;  /* 0x0000006000017945 */ /* 0x000fe80003800000 */
[----:B------:R3:W-:Y:S01]  /*3120*/  @!P1 STG.E.U8 desc[UR46][R220.64+0x9], R125 ;  /* 0x0000097ddc009986 */ /* 0x0007e2000c10112e */
[----:B------:R-:W-:Y:S05]  /*3130*/  @P3 BRA `(.L_x_47) ;  /* 0x00000000000c3947 */ /* 0x000fea0003800000 */
[----:B------:R-:W2:Y:S02]  /*3140*/  LDG.E.U8 R216, desc[UR46][R222.64+0x8] ;  /* 0x0000082eded87981 */ /* 0x000ea4000c1e1100 */
[----:B--2---:R-:W-:-:S05]  /*3150*/  PRMT R123, R216, 0x8880, RZ ;  /* 0x00008880d87b7816 */ /* 0x004fca00000000ff */
[----:B------:R-:W-:-:S07]  /*3160*/  IMAD R224, R123, R22, RZ ;  /* 0x000000167be07224 */ /* 0x000fce00078e02ff */
.L_x_47:
[----:B------:R-:W-:Y:S05]  /*3170*/  BSYNC B1 ;  /* 0x0000000000017941 */ /* 0x000fea0003800000 */
.L_x_46:
[----:B--2---:R-:W-:Y:S01]  /*3180*/  @!P3 IMAD R123, R126, R23, R224 ;  /* 0x000000177e7bb224 */ /* 0x004fe200078e02e0 */
[----:B------:R-:W-:Y:S04]  /*3190*/  BSSY B1, `(.L_x_48) ;  /* 0x0000006000017945 */ /* 0x000fe80003800000 */
[----:B------:R2:W-:Y:S01]  /*31a0*/  @!P3 STG.E.U8 desc[UR46][R20.64+0x8], R123 ;  /* 0x0000087b1400b986 */ /* 0x0005e2000c10112e */
[----:B------:R-:W-:Y:S05]  /*31b0*/  @P4 BRA `(.L_x_49) ;  /* 0x00000000000c4947 */ /* 0x000fea0003800000 */
[----:B------:R-:W2:Y:S02]  /*31c0*/  LDG.E.U8 R216, desc[UR46][R222.64+0x9] ;  /* 0x0000092eded87981 */ /* 0x000ea4000c1e1100 */
[----:B--2---:R-:W-:-:S05]  /*31d0*/  PRMT R123, R216, 0x8880, RZ ;  /* 0x00008880d87b7816 */ /* 0x004fca00000000ff */
[----:B------:R-:W-:-:S07]  /*31e0*/  IMAD R224, R123, R22, RZ ;  /* 0x000000167be07224 */ /* 0x000fce00078e02ff */
.L_x_49:
[----:B------:R-:W-:Y:S05]  /*31f0*/  BSYNC B1 ;  /* 0x0000000000017941 */ /* 0x000fea0003800000 */
.L_x_48:
[----:B------:R-:W-:Y:S01]  /*3200*/  @!P4 IMAD R127, R127, R23, R224 ;  /* 0x000000177f7fc224 */ /* 0x000fe200078e02e0 */
[----:B------:R-:W-:Y:S04]  /*3210*/  BSSY B1, `(.L_x_50) ;  /* 0x0000006000017945 */ /* 0x000fe80003800000 */
[----:B------:R4:W-:Y:S01]  /*3220*/  @!P4 STG.E.U8 desc[UR46][R20.64+0x9], R127 ;  /* 0x0000097f1400c986 */ /* 0x0009e2000c10112e */
[----:B------:R-:W-:Y:S05]  /*3230*/  @P5 BRA `(.L_x_51) ;  /* 0x00000000000c5947 */ /* 0x000fea0003800000 */
[----:B------:R-:W2:Y:S02]  /*3240*/  LDG.E.U8 R216, desc[UR46][R4.64+0x10] ;  /* 0x0000102e04d87981 */ /* 0x000ea4000c1e1100 */
[----:B--2---:R-:W-:-:S05]  /*3250*/  PRMT R123, R216, 0x8880, RZ ;  /* 0x00008880d87b7816 */ /* 0x004fca00000000ff */
[----:B------:R-:W-:-:S07]  /*3260*/  IMAD R224, R123, R22, RZ ;  /* 0x000000167be07224 */ /* 0x000fce00078e02ff */
.L_x_51:
[----:B------:R-:W-:Y:S05]  /*3270*/  BSYNC B1 ;  /* 0x0000000000017941 */ /* 0x000fea0003800000 */
.L_x_50:
[----:B--2---:R-:W-:Y:S01]  /*3280*/  @!P5 IMAD R123, R128, R23, R224 ;  /* 0x00000017807bd224 */ /* 0x004fe200078e02e0 */
[----:B------:R-:W-:Y:S04]  /*3290*/  BSSY B1, `(.L_x_52) ;  /* 0x0000006000017945 */ /* 0x000fe80003800000 */
[----:B------:R2:W-:Y:S01]  /*32a0*/  @!P5 STG.E.U8 desc[UR46][R220.64+0x10], R123 ;  /* 0x0000107bdc00d986 */ /* 0x0005e2000c10112e */
[----:B------:R-:W-:Y:S05]  /*32b0*/  @P6 BRA `(.L_x_53) ;  /* 0x00000000000c6947 */ /* 0x000fea0003800000 */
[----:B------:R-:W2:Y:S02]  /*32c0*/  LDG.E.U8 R216, desc[UR46][R4.64+0x11] ;  /* 0x0000112e04d87981 */ /* 0x000ea4000c1e1100 */
[----:B--2---:R-:W-:-:S05]  /*32d0*/  PRMT R123, R216, 0x8880, RZ ;  /* 0x00008880d87b7816 */ /* 0x004fca00000000ff */
[----:B------:R-:W-:-:S07]  /*32e0*/  IMAD R224, R123, R22, RZ ;  /* 0x000000167be07224 */ /* 0x000fce00078e02ff */
.L_x_53:
[----:B------:R-:W-:Y:S05]  /*32f0*/  BSYNC B1 ;  /* 0x0000000000017941 */ /* 0x000fea0003800000 */
.L_x_52:
[C---:B------:R-:W-:Y:S01]  /*3300*/  ISETP.LT.OR P1, PT, R0.reuse, 0x11, !P0 ;  /* 0x000000110000780c */ /* 0x040fe20004721670 */
[----:B------:R-:W-:Y:S01]  /*3310*/  @!P6 IMAD R129, R129, R23, R224 ;  /* 0x000000178181e224 */ /* 0x000fe200078e02e0 */
        /* <DEDUP_REMOVED lines=10> */
.L_x_55:
[----:B------:R-:W-:Y:S05]  /*33c0*/  BSYNC B1 ;  /* 0x0000000000017941 */ /* 0x000fea0003800000 */
.L_x_54:
[----:B--2---:R-:W-:Y:S01]  /*33d0*/  @!P1 IMAD R123, R130, R23, R224 ;  /* 0x00000017827b9224 */ /* 0x004fe200078e02e0 */
[----:B------:R-:W-:Y:S04]  /*33e0*/  BSSY B1, `(.L_x_56) ;  /* 0x0000006000017945 */ /* 0x000fe80003800000 */
[----:B------:R2:W-:Y:S01]  /*33f0*/  @!P1 STG.E.U8 desc[UR46][R20.64+0x10], R123 ;  /* 0x0000107b14009986 */ /* 0x0005e2000c10112e */
[----:B------:R-:W-:Y:S05]  /*3400*/  @P3 BRA `(.L_x_57) ;  /* 0x00000000000c3947 */ /* 0x000fea0003800000 */
[----:B------:R-:W2:Y:S02]  /*3410*/  LDG.E.U8 R216, desc[UR46][R222.64+0x11] ;  /* 0x0000112eded87981 */ /* 0x000ea4000c1e1100 */
[----:B--2---:R-:W-:-:S05]  /*3420*/  PRMT R123, R216, 0x8880, RZ ;  /* 0x00008880d87b7816 */ /* 0x004fca00000000ff */
[----:B------:R-:W-:-:S07]  /*3430*/  IMAD R224, R123, R22, RZ ;  /* 0x000000167be07224 */ /* 0x000fce00078e02ff */
.L_x_57:
[----:B------:R-:W-:Y:S05]  /*3440*/  BSYNC B1 ;  /* 0x0000000000017941 */ /* 0x000fea0003800000 */
.L_x_56:
[----:B------:R-:W-:Y:S01]  /*3450*/  @!P3 IMAD R131, R131, R23, R224 ;  /* 0x000000178383b224 */ /* 0x000fe200078e02e0 */
[----:B------:R-:W-:Y:S04]  /*3460*/  BSSY B1, `(.L_x_58) ;  /* 0x0000006000017945 */ /* 0x000fe80003800000 */
[----:B------:R0:W-:Y:S01]  /*3470*/  @!P3 STG.E.U8 desc[UR46][R20.64+0x11], R131 ;  /* 0x000011831400b986 */ /* 0x0001e2000c10112e */
[----:B------:R-:W-:Y:S05]  /*3480*/  @P4 BRA `(.L_x_59) ;  /* 0x00000000000c4947 */ /* 0x000fea0003800000 */
[----:B------:R-:W2:Y:S02]  /*3490*/  LDG.E.U8 R216, desc[UR46][R4.64+0x18] ;  /* 0x0000182e04d87981 */ /* 0x000ea4000c1e1100 */
[----:B--2---:R-:W-:-:S05]  /*34a0*/  PRMT R123, R216, 0x8880, RZ ;  /* 0x00008880d87b7816 */ /* 0x004fca00000000ff */
[----:B------:R-:W-:-:S07]  /*34b0*/  IMAD R224, R123, R22, RZ ;  /* 0x000000167be07224 */ /* 0x000fce00078e02ff */
.L_x_59:
[----:B------:R-:W-:Y:S05]  /*34c0*/  BSYNC B1 ;  /* 0x0000000000017941 */ /* 0x000fea0003800000 */
.L_x_58:
[----:B--2---:R-:W-:Y:S01]  /*34d0*/  @!P4 IMAD R123, R132, R23, R224 ;  /* 0x00000017847bc224 */ /* 0x004fe200078e02e0 */
[----:B------:R-:W-:Y:S04]  /*34e0*/  BSSY B1, `(.L_x_60) ;  /* 0x0000006000017945 */ /* 0x000fe80003800000 */
[----:B------:R2:W-:Y:S01]  /*34f0*/  @!P4 STG.E.U8 desc[UR46][R220.64+0x18], R123 ;  /* 0x0000187bdc00c986 */ /* 0x0005e2000c10112e */
[----:B------:R-:W-:Y:S05]  /*3500*/  @P5 BRA `(.L_x_61) ;  /* 0x00000000000c5947 */ /* 0x000fea0003800000 */
[----:B------:R-:W2:Y:S02]  /*3510*/  LDG.E.U8 R216, desc[UR46][R4.64+0x19] ;  /* 0x0000192e04d87981 */ /* 0x000ea4000c1e1100 */
[----:B--2---:R-:W-:-:S05]  /*3520*/  PRMT R123, R216, 0x8880, RZ ;  /* 0x00008880d87b7816 */ /* 0x004fca00000000ff */
[----:B------:R-:W-:-:S07]  /*3530*/  IMAD R224, R123, R22, RZ ;  /* 0x000000167be07224 */ /* 0x000fce00078e02ff */
.L_x_61:
[----:B------:R-:W-:Y:S05]  /*3540*/  BSYNC B1 ;  /* 0x0000000000017941 */ /* 0x000fea0003800000 */
.L_x_60:
[----:B------:R-:W-:Y:S01]  /*3550*/  @!P5 IMAD R133, R133, R23, R224 ;  /* 0x000000178585d224 */ /* 0x000fe200078e02e0 */
[----:B------:R-:W-:Y:S04]  /*3560*/  BSSY B1, `(.L_x_62) ;  /* 0x0000006000017945 */ /* 0x000fe80003800000 */
[----:B------:R0:W-:Y:S01]  /*3570*/  @!P5 STG.E.U8 desc[UR46][R220.64+0x19], R133 ;  /* 0x00001985dc00d986 */ /* 0x0001e2000c10112e */
[----:B------:R-:W-:Y:S05]  /*3580*/  @P6 BRA `(.L_x_63) ;  /* 0x00000000000c6947 */ /* 0x000fea0003800000 */
[----:B------:R-:W2:Y:S02]  /*3590*/  LDG.E.U8 R216, desc[UR46][R222.64+0x18] ;  /* 0x0000182eded87981 */ /* 0x000ea4000c1e1100 */
[----:B--2---:R-:W-:-:S05]  /*35a0*/  PRMT R123, R216, 0x8880, RZ ;  /* 0x00008880d87b7816 */ /* 0x004fca00000000ff */
[----:B------:R-:W-:-:S07]  /*35b0*/  IMAD R224, R123, R22, RZ ;  /* 0x000000167be07224 */ /* 0x000fce00078e02ff */
.L_x_63:
[----:B------:R-:W-:Y:S05]  /*35c0*/  BSYNC B1 ;  /* 0x0000000000017941 */ /* 0x000fea0003800000 */
.L_x_62:
        /* <DEDUP_REMOVED lines=12> */
.L_x_65:
[----:B------:R-:W-:Y:S05]  /*3690*/  BSYNC B1 ;  /* 0x0000000000017941 */ /* 0x000fea0003800000 */
.L_x_64:
[----:B------:R-:W-:Y:S01]  /*36a0*/  @!P3 IMAD R135, R135, R23, R224 ;  /* 0x000000178787b224 */ /* 0x000fe200078e02e0 */
[----:B------:R-:W-:Y:S04]  /*36b0*/  BSSY B1, `(.L_x_66) ;  /* 0x0000006000017945 */ /* 0x000fe80003800000 */
[----:B------:R0:W-:Y:S01]  /*36c0*/  @!P3 STG.E.U8 desc[UR46][R20.64+0x19], R135 ;  /* 0x000019871400b986 */ /* 0x0001e2000c10112e */
[----:B------:R-:W-:Y:S05]  /*36d0*/  @P4 BRA `(.L_x_67) ;  /* 0x00000000000c4947 */ /* 0x000fea0003800000 */
[----:B------:R-:W2:Y:S02]  /*36e0*/  LDG.E.U8 R216, desc[UR46][R4.64+0x20] ;  /* 0x0000202e04d87981 */ /* 0x000ea4000c1e1100 */
[----:B--2---:R-:W-:-:S05]  /*36f0*/  PRMT R123, R216, 0x8880, RZ ;  /* 0x00008880d87b7816 */ /* 0x004fca00000000ff */
[----:B------:R-:W-:-:S07]  /*3700*/  IMAD R224, R123, R22, RZ ;  /* 0x000000167be07224 */ /* 0x000fce00078e02ff */
.L_x_67:
[----:B------:R-:W-:Y:S05]  /*3710*/  BSYNC B1 ;  /* 0x0000000000017941 */ /* 0x000fea0003800000 */
.L_x_66:
[----:B--2---:R-:W-:Y:S01]  /*3720*/  @!P4 IMAD R123, R136, R23, R224 ;  /* 0x00000017887bc224 */ /* 0x004fe200078e02e0 */
[----:B------:R-:W-:Y:S04]  /*3730*/  BSSY B1, `(.L_x_68) ;  /* 0x0000006000017945 */ /* 0x000fe80003800000 */
[----:B------:R2:W-:Y:S01]  /*3740*/  @!P4 STG.E.U8 desc[UR46][R220.64+0x20], R123 ;  /* 0x0000207bdc00c986 */ /* 0x0005e2000c10112e */
[----:B------:R-:W-:Y:S05]  /*3750*/  @P5 BRA `(.L_x_69) ;  /* 0x00000000000c5947 */ /* 0x000fea0003800000 */
[----:B------:R-:W2:Y:S02]  /*3760*/  LDG.E.U8 R216, desc[UR46][R4.64+0x21] ;  /* 0x0000212e04d87981 */ /* 0x000ea4000c1e1100 */
[----:B--2---:R-:W-:-:S05]  /*3770*/  PRMT R123, R216, 0x8880, RZ ;  /* 0x00008880d87b7816 */ /* 0x004fca00000000ff */
[----:B------:R-:W-:-:S07]  /*3780*/  IMAD R224, R123, R22, RZ ;  /* 0x000000167be07224 */ /* 0x000fce00078e02ff */
.L_x_69:
[----:B------:R-:W-:Y:S05]  /*3790*/  BSYNC B1 ;  /* 0x0000000000017941 */ /* 0x000fea0003800000 */
.L_x_68:
[----:B------:R-:W-:Y:S01]  /*37a0*/  @!P5 IMAD R137, R137, R23, R224 ;  /* 0x000000178989d224 */ /* 0x000fe200078e02e0 */
[----:B------:R-:W-:Y:S04]  /*37b0*/  BSSY B1, `(.L_x_70) ;  /* 0x0000006000017945 */ /* 0x000fe80003800000 */
[----:B------:R0:W-:Y:S01]  /*37c0*/  @!P5 STG.E.U8 desc[UR46][R220.64+0x21], R137 ;  /* 0x00002189dc00d986 */ /* 0x0001e2000c10112e */
[----:B------:R-:W-:Y:S05]  /*37d0*/  @P6 BRA `(.L_x_71) ;  /* 0x00000000000c6947 */ /* 0x000fea0003800000 */
[----:B------:R-:W2:Y:S02]  /*37e0*/  LDG.E.U8 R216, desc[UR46][R222.64+0x20] ;  /* 0x0000202eded87981 */ /* 0x000ea4000c1e1100 */
[----:B--2---:R-:W-:-:S05]  /*37f0*/  PRMT R123, R216, 0x8880, RZ ;  /* 0x00008880d87b7816 */ /* 0x004fca00000000ff */
[----:B------:R-:W-:-:S07]  /*3800*/  IMAD R224, R123, R22, RZ ;  /* 0x000000167be07224 */ /* 0x000fce00078e02ff */
.L_x_71:
[----:B------:R-:W-:Y:S05]  /*3810*/  BSYNC B1 ;  /* 0x0000000000017941 */ /* 0x000fea0003800000 */
.L_x_70:
[----:B--2---:R-:W-:Y:S01]  /*3820*/  @!P6 IMAD R123, R138, R23, R224 ;  /* 0x000000178a7be224 */ /* 0x004fe200078e02e0 */
[----:B------:R-:W-:Y:S04]  /*3830*/  BSSY B1, `(.L_x_72) ;  /* 0x0000006000017945 */ /* 0x000fe80003800000 */
[----:B------:R2:W-:Y:S01]  /*3840*/  @!P6 STG.E.U8 desc[UR46][R20.64+0x20], R123 ;  /* 0x0000207b1400e986 */ /* 0x0005e2000c10112e */
[----:B------:R-:W-:Y:S05]  /*3850*/  @P1 BRA `(.L_x_73) ;  /* 0x00000000000c1947 */ /* 0x000fea0003800000 */
[----:B------:R-:W2:Y:S02]  /*3860*/  LDG.E.U8 R216, desc[UR46][R222.64+0x21] ;  /* 0x0000212eded87981 */ /* 0x000ea4000c1e1100 */
[----:B--2---:R-:W-:-:S05]  /*3870*/  PRMT R123, R216, 0x8880, RZ ;  /* 0x00008880d87b7816 */ /* 0x004fca00000000ff */
[----:B------:R-:W-:-:S07]  /*3880*/  IMAD R224, R123, R22, RZ ;  /* 0x000000167be07224 */ /* 0x000fce00078e02ff */
.L_x_73:
[----:B------:R-:W-:Y:S05]  /*3890*/  BSYNC B1 ;  /* 0x0000000000017941 */ /* 0x000fea0003800000 */
.L_x_72:
        /* <DEDUP_REMOVED lines=12> */
.L_x_75:
[----:B------:R-:W-:Y:S05]  /*3960*/  BSYNC B1 ;  /* 0x0000000000017941 */ /* 0x000fea0003800000 */
.L_x_74:
[----:B--2---:R-:W-:Y:S01]  /*3970*/  @!P4 IMAD R123, R140, R23, R224 ;  /* 0x000000178c7bc224 */ /* 0x004fe200078e02e0 */
[----:B------:R-:W-:Y:S04]  /*3980*/  BSSY B1, `(.L_x_76) ;  /* 0x0000006000017945 */ /* 0x000fe80003800000 */
[----:B------:R2:W-:Y:S01]  /*3990*/  @!P4 STG.E.U8 desc[UR46][R220.64+0x28], R123 ;  /* 0x0000287bdc00c986 */ /* 0x0005e2000c10112e */
[----:B------:R-:W-:Y:S05]  /*39a0*/  @P3 BRA `(.L_x_77) ;  /* 0x00000000000c3947 */ /* 0x000fea0003800000 */
[----:B------:R-:W2:Y:S02]  /*39b0*/  LDG.E.U8 R216, desc[UR46][R4.64+0x29] ;  /* 0x0000292e04d87981 */ /* 0x000ea4000c1e1100 */
[----:B--2---:R-:W-:-:S05]  /*39c0*/  PRMT R123, R216, 0x8880, RZ ;  /* 0x00008880d87b7816 */ /* 0x004fca00000000ff */
[----:B------:R-:W-:-:S07]  /*39d0*/  IMAD R224, R123, R22, RZ ;  /* 0x000000167be07224 */ /* 0x000fce00078e02ff */
.L_x_77:
[----:B------:R-:W-:Y:S05]  /*39e0*/  BSYNC B1 ;  /* 0x0000000000017941 */ /* 0x000fea0003800000 */
.L_x_76:
[----:B------:R-:W-:Y:S01]  /*39f0*/  @!P3 IMAD R141, R141, R23, R224 ;  /* 0x000000178d8db224 */ /* 0x000fe200078e02e0 */
[----:B------:R-:W-:Y:S04]  /*3a00*/  BSSY B1, `(.L_x_78) ;  /* 0x0000006000017945 */ /* 0x000fe80003800000 */
[----:B------:R0:W-:Y:S01]  /*3a10*/  @!P3 STG.E.U8 desc[UR46][R220.64+0x29], R141 ;  /* 0x0000298ddc00b986 */ /* 0x0001e2000c10112e */
[----:B------:R-:W-:Y:S05]  /*3a20*/  @P5 BRA `(.L_x_79) ;  /* 0x00000000000c5947 */ /* 0x000fea0003800000 */
[----:B------:R-:W2:Y:S02]  /*3a30*/  LDG.E.U8 R216, desc[UR46][R222.64+0x28] ;  /* 0x0000282eded87981 */ /* 0x000ea4000c1e1100 */
[----:B--2---:R-:W-:-:S05]  /*3a40*/  PRMT R123, R216, 0x8880, RZ ;  /* 0x00008880d87b7816 */ /* 0x004fca00000000ff */
[----:B------:R-:W-:-:S07]  /*3a50*/  IMAD R224, R123, R22, RZ ;  /* 0x000000167be07224 */ /* 0x000fce00078e02ff */
.L_x_79:
[----:B------:R-:W-:Y:S05]  /*3a60*/  BSYNC B1 ;  /* 0x0000000000017941 */ /* 0x000fea0003800000 */
.L_x_78:
[----:B--2---:R-:W-:Y:S01]  /*3a70*/  @!P5 IMAD R123, R142, R23, R224 ;  /* 0x000000178e7bd224 */ /* 0x004fe200078e02e0 */
[----:B------:R-:W-:Y:S04]  /*3a80*/  BSSY B1, `(.L_x_80) ;  /* 0x0000006000017945 */ /* 0x000fe80003800000 */
[----:B------:R2:W-:Y:S01]  /*3a90*/  @!P5 STG.E.U8 desc[UR46][R20.64+0x28], R123 ;  /* 0x0000287b1400d986 */ /* 0x0005e2000c10112e */
[----:B------:R-:W-:Y:S05]  /*3aa0*/  @P6 BRA `(.L_x_81) ;  /* 0x00000000000c6947 */ /* 0x000fea0003800000 */
[----:B------:R-:W2:Y:S02]  /*3ab0*/  LDG.E.U8 R216, desc[UR46][R222.64+0x29] ;  /* 0x0000292eded87981 */ /* 0x000ea4000c1e1100 */
[----:B--2---:R-:W-:-:S05]  /*3ac0*/  PRMT R123, R216, 0x8880, RZ ;  /* 0x00008880d87b7816 */ /* 0x004fca00000000ff */
[----:B------:R-:W-:-:S07]  /*3ad0*/  IMAD R224, R123, R22, RZ ;  /* 0x000000167be07224 */ /* 0x000fce00078e02ff */
.L_x_81:
[----:B------:R-:W-:Y:S05]  /*3ae0*/  BSYNC B1 ;  /* 0x0000000000017941 */ /* 0x000fea0003800000 */
.L_x_80:
[----:B------:R-:W-:Y:S01]  /*3af0*/  @!P6 IMAD R143, R143, R23, R224 ;  /* 0x000000178f8fe224 */ /* 0x000fe200078e02e0 */
[----:B------:R-:W-:Y:S04]  /*3b00*/  BSSY B1, `(.L_x_82) ;  /* 0x0000006000017945 */ /* 0x000fe80003800000 */
[----:B------:R0:W-:Y:S01]  /*3b10*/  @!P6 STG.E.U8 desc[UR46][R20.64+0x29], R143 ;  /* 0x0000298f1400e986 */ /* 0x0001e2000c10112e */
[----:B------:R-:W-:Y:S05]  /*3b20*/  @P1 BRA `(.L_x_83) ;  /* 0x00000000000c1947 */ /* 0x000fea0003800000 */
[----:B------:R-:W2:Y:S02]  /*3b30*/  LDG.E.U8 R216, desc[UR46][R4.64+0x30] ;  /* 0x0000302e04d87981 */ /* 0x000ea4000c1e1100 */
[----:B--2---:R-:W-:-:S05]  /*3b40*/  PRMT R123, R216, 0x8880, RZ ;  /* 0x00008880d87b7816 */ /* 0x004fca00000000ff */
[----:B------:R-:W-:-:S07]  /*3b50*/  IMAD R224, R123, R22, RZ ;  /* 0x000000167be07224 */ /* 0x000fce00078e02ff */
.L_x_83:
[----:B------:R-:W-:Y:S05]  /*3b60*/  BSYNC B1 ;  /* 0x0000000000017941 */ /* 0x000fea0003800000 */
.L_x_82:
        /* <DEDUP_REMOVED lines=12> */
.L_x_85:
[----:B------:R-:W-:Y:S05]  /*3c30*/  BSYNC B1 ;  /* 0x0000000000017941 */ /* 0x000fea0003800000 */
.L_x_84:
[----:B------:R-:W-:Y:S01]  /*3c40*/  @!P4 IMAD R145, R145, R23, R224 ;  /* 0x000000179191c224 */ /* 0x000fe200078e02e0 */
[----:B------:R-:W-:Y:S04]  /*3c50*/  BSSY B1, `(.L_x_86) ;  /* 0x0000006000017945 */ /* 0x000fe80003800000 */
[----:B------:R0:W-:Y:S01]  /*3c60*/  @!P4 STG.E.U8 desc[UR46][R220.64+0x31], R145 ;  /* 0x00003191dc00c986 */ /* 0x0001e2000c10112e */
[----:B------:R-:W-:Y:S05]  /*3c70*/  @P3 BRA `(.L_x_87) ;  /* 0x00000000000c3947 */ /* 0x000fea0003800000 */
[----:B------:R-:W2:Y:S02]  /*3c80*/  LDG.E.U8 R216, desc[UR46][R222.64+0x30] ;  /* 0x0000302eded87981 */ /* 0x000ea4000c1e1100 */
[----:B--2---:R-:W-:-:S05]  /*3c90*/  PRMT R123, R216, 0x8880, RZ ;  /* 0x00008880d87b7816 */ /* 0x004fca00000000ff */
[----:B------:R-:W-:-:S07]  /*3ca0*/  IMAD R224, R123, R22, RZ ;  /* 0x000000167be07224 */ /* 0x000fce00078e02ff */
.L_x_87:
[----:B------:R-:W-:Y:S05]  /*3cb0*/  BSYNC B1 ;  /* 0x0000000000017941 */ /* 0x000fea0003800000 */
.L_x_86:
[----:B--2---:R-:W-:Y:S01]  /*3cc0*/  @!P3 IMAD R123, R146, R23, R224 ;  /* 0x00000017927bb224 */ /* 0x004fe200078e02e0 */
[----:B------:R-:W-:Y:S04]  /*3cd0*/  BSSY B1, `(.L_x_88) ;  /* 0x0000006000017945 */ /* 0x000fe80003800000 */
[----:B------:R2:W-:Y:S01]  /*3ce0*/  @!P3 STG.E.U8 desc[UR46][R20.64+0x30], R123 ;  /* 0x0000307b1400b986 */ /* 0x0005e2000c10112e */
[----:B------:R-:W-:Y:S05]  /*3cf0*/  @P5 BRA `(.L_x_89) ;  /* 0x00000000000c5947 */ /* 0x000fea0003800000 */
[----:B------:R-:W2:Y:S02]  /*3d00*/  LDG.E.U8 R216, desc[UR46][R222.64+0x31] ;  /* 0x0000312eded87981 */ /* 0x000ea4000c1e1100 */
[----:B--2---:R-:W-:-:S05]  /*3d10*/  PRMT R123, R216, 0x8880, RZ ;  /* 0x00008880d87b7816 */ /* 0x004fca00000000ff */
[----:B------:R-:W-:-:S07]  /*3d20*/  IMAD R224, R123, R22, RZ ;  /* 0x000000167be07224 */ /* 0x000fce00078e02ff */
.L_x_89:
[----:B------:R-:W-:Y:S05]  /*3d30*/  BSYNC B1 ;  /* 0x0000000000017941 */ /* 0x000fea0003800000 */
.L_x_88:
[----:B------:R-:W-:Y:S01]  /*3d40*/  @!P5 IMAD R147, R147, R23, R224 ;  /* 0x000000179393d224 */ /* 0x000fe200078e02e0 */
[----:B------:R-:W-:Y:S04]  /*3d50*/  BSSY B1, `(.L_x_90) ;  /* 0x0000006000017945 */ /* 0x000fe80003800000 */
[----:B------:R0:W-:Y:S01]  /*3d60*/  @!P5 STG.E.U8 desc[UR46][R20.64+0x31], R147 ;  /* 0x000031931400d986 */ /* 0x0001e2000c10112e */
[----:B------:R-:W-:Y:S05]  /*3d70*/  @P6 BRA `(.L_x_91) ;  /* 0x00000000000c6947 */ /* 0x000fea0003800000 */
[----:B------:R-:W2:Y:S02]  /*3d80*/  LDG.E.U8 R216, desc[UR46][R4.64+0x38] ;  /* 0x0000382e04d87981 */ /* 0x000ea4000c1e1100 */
[----:B--2---:R-:W-:-:S05]  /*3d90*/  PRMT R123, R216, 0x8880, RZ ;  /* 0x00008880d87b7816 */ /* 0x004fca00000000ff */
[----:B------:R-:W-:-:S07]  /*3da0*/  IMAD R224, R123, R22, RZ ;  /* 0x000000167be07224 */ /* 0x000fce00078e02ff */
.L_x_91:
[----:B------:R-:W-:Y:S05]  /*3db0*/  BSYNC B1 ;  /* 0x0000000000017941 */ /* 0x000fea0003800000 */
.L_x_90:
[----:B--2---:R-:W-:Y:S01]  /*3dc0*/  @!P6 IMAD R123, R148, R23, R224 ;  /* 0x00000017947be224 */ /* 0x004fe200078e02e0 */
[----:B------:R-:W-:Y:S04]  /*3dd0*/  BSSY B1, `(.L_x_92) ;  /* 0x0000006000017945 */ /* 0x000fe80003800000 */
[----:B------:R2:W-:Y:S01]  /*3de0*/  @!P6 STG.E.U8 desc[UR46][R220.64+0x38], R123 ;  /* 0x0000387bdc00e986 */ /* 0x0005e2000c10112e */
[----:B------:R-:W-:Y:S05]  /*3df0*/  @P1 BRA `(.L_x_93) ;  /* 0x00000000000c1947 */ /* 0x000fea0003800000 */
[----:B------:R-:W2:Y:S02]  /*3e00*/  LDG.E.U8 R216, desc[UR46][R4.64+0x39] ;  /* 0x0000392e04d87981 */ /* 0x000ea4000c1e1100 */
[----:B--2---:R-:W-:-:S05]  /*3e10*/  PRMT R123, R216, 0x8880, RZ ;  /* 0x00008880d87b7816 */ /* 0x004fca00000000ff */
[----:B------:R-:W-:-:S07]  /*3e20*/  IMAD R224, R123, R22, RZ ;  /* 0x000000167be07224 */ /* 0x000fce00078e02ff */
.L_x_93:
[----:B------:R-:W-:Y:S05]  /*3e30*/  BSYNC B1 ;  /* 0x0000000000017941 */ /* 0x000fea0003800000 */
.L_x_92:
        /* <DEDUP_REMOVED lines=12> */
.L_x_95:
[----:B------:R-:W-:Y:S05]  /*3f00*/  BSYNC B1 ;  /* 0x0000000000017941 */ /* 0x000fea0003800000 */
.L_x_94:
[----:B--2---:R-:W-:Y:S01]  /*3f10*/  @!P4 IMAD R123, R150, R23, R224 ;  /* 0x00000017967bc224 */ /* 0x004fe200078e02e0 */
[----:B------:R-:W-:Y:S04]  /*3f20*/  BSSY B1, `(.L_x_96) ;  /* 0x0000006000017945 */ /* 0x000fe80003800000 */
[----:B------:R2:W-:Y:S01]  /*3f30*/  @!P4 STG.E.U8 desc[UR46][R20.64+0x38], R123 ;  /* 0x0000387b1400c986 */ /* 0x0005e2000c10112e */
[----:B------:R-:W-:Y:S05]  /*3f40*/  @P3 BRA `(.L_x_97) ;  /* 0x00000000000c3947 */ /* 0x000fea0003800000 */
[----:B------:R-:W2:Y:S02]  /*3f50*/  LDG.E.U8 R216, desc[UR46][R222.64+0x39] ;  /* 0x0000392eded87981 */ /* 0x000ea4000c1e1100 */
[----:B--2---:R-:W-:-:S05]  /*3f60*/  PRMT R123, R216, 0x8880, RZ ;  /* 0x00008880d87b7816 */ /* 0x004fca00000000ff */
[----:B------:R-:W-:-:S07]  /*3f70*/  IMAD R224, R123, R22, RZ ;  /* 0x000000167be07224 */ /* 0x000fce00078e02ff */
.L_x_97:
[----:B------:R-:W-:Y:S05]  /*3f80*/  BSYNC B1 ;  /* 0x0000000000017941 */ /* 0x000fea0003800000 */
.L_x_96:
[----:B------:R-:W-:Y:S01]  /*3f90*/  @!P3 IMAD R151, R151, R23, R224 ;  /* 0x000000179797b224 */ /* 0x000fe200078e02e0 */
[----:B------:R-:W-:Y:S04]  /*3fa0*/  BSSY B1, `(.L_x_98) ;  /* 0x0000006000017945 */ /* 0x000fe80003800000 */
[----:B------:R0:W-:Y:S01]  /*3fb0*/  @!P3 STG.E.U8 desc[UR46][R20.64+0x39], R151 ;  /* 0x000039971400b986 */ /* 0x0001e2000c10112e */
[----:B------:R-:W-:Y:S05]  /*3fc0*/  @P5 BRA `(.L_x_99) ;  /* 0x00000000000c5947 */ /* 0x000fea0003800000 */
[----:B------:R-:W2:Y:S02]  /*3fd0*/  LDG.E.U8 R216, desc[UR46][R4.64+0x40] ;  /* 0x0000402e04d87981 */ /* 0x000ea4000c1e1100 */
[----:B--2---:R-:W-:-:S05]  /*3fe0*/  PRMT R123, R216, 0x8880, RZ ;  /* 0x00008880d87b7816 */ /* 0x004fca00000000ff */
[----:B------:R-:W-:-:S07]  /*3ff0*/  IMAD R224, R123, R22, RZ ;  /* 0x000000167be07224 */ /* 0x000fce00078e02ff */
.L_x_99:
[----:B------:R-:W-:Y:S05]  /*4000*/  BSYNC B1 ;  /* 0x0000000000017941 */ /* 0x000fea0003800000 */
.L_x_98:
[----:B--2---:R-:W-:Y:S01]  /*4010*/  @!P5 IMAD R123, R152, R23, R224 ;  /* 0x00000017987bd224 */ /* 0x004fe200078e02e0 */
[----:B------:R-:W-:Y:S04]  /*4020*/  BSSY B1, `(.L_x_100) ;  /* 0x0000006000017945 */ /* 0x000fe80003800000 */
[----:B------:R2:W-:Y:S01]  /*4030*/  @!P5 STG.E.U8 desc[UR46][R220.64+0x40], R123 ;  /* 0x0000407bdc00d986 */ /* 0x0005e2000c10112e */
[----:B------:R-:W-:Y:S05]  /*4040*/  @P6 BRA `(.L_x_101) ;  /* 0x00000000000c6947 */ /* 0x000fea0003800000 */
[----:B------:R-:W2:Y:S02]  /*4050*/  LDG.E.U8 R216, desc[UR46][R4.64+0x41] ;  /* 0x0000412e04d87981 */ /* 0x000ea4000c1e1100 */
[----:B--2---:R-:W-:-:S05]  /*4060*/  PRMT R123, R216, 0x8880, RZ ;  /* 0x00008880d87b7816 */ /* 0x004fca00000000ff */
[----:B------:R-:W-:-:S07]  /*4070*/  IMAD R224, R123, R22, RZ ;  /* 0x000000167be07224 */ /* 0x000fce00078e02ff */
.L_x_101:
[----:B------:R-:W-:Y:S05]  /*4080*/  BSYNC B1 ;  /* 0x0000000000017941 */ /* 0x000fea0003800000 */
.L_x_100:
[----:B------:R-:W-:Y:S01]  /*4090*/  @!P6 IMAD R153, R153, R23, R224 ;  /* 0x000000179999e224 */ /* 0x000fe200078e02e0 */
[----:B------:R-:W-:Y:S04]  /*40a0*/  BSSY B1, `(.L_x_102) ;  /* 0x0000006000017945 */ /* 0x000fe80003800000 */
[----:B------:R0:W-:Y:S01]  /*40b0*/  @!P6 STG.E.U8 desc[UR46][R220.64+0x41], R153 ;  /* 0x00004199dc00e986 */ /* 0x0001e2000c10112e */
[----:B------:R-:W-:Y:S05]  /*40c0*/  @P1 BRA `(.L_x_103) ;  /* 0x00000000000c1947 */ /* 0x000fea0003800000 */
[----:B------:R-:W2:Y:S02]  /*40d0*/  LDG.E.U8 R216, desc[UR46][R222.64+0x40] ;  /* 0x0000402eded87981 */ /* 0x000ea4000c1e1100 */
[----:B--2---:R-:W-:-:S05]  /*40e0*/  PRMT R123, R216, 0x8880, RZ ;  /* 0x00008880d87b7816 */ /* 0x004fca00000000ff */
[----:B------:R-:W-:-:S07]  /*40f0*/  IMAD R224, R123, R22, RZ ;  /* 0x000000167be07224 */ /* 0x000fce00078e02ff */
.L_x_103:
[----:B------:R-:W-:Y:S05]  /*4100*/  BSYNC B1 ;  /* 0x0000000000017941 */ /* 0x000fea0003800000 */
.L_x_102:
        /* <DEDUP_REMOVED lines=12> */
.L_x_105:
[----:B------:R-:W-:Y:S05]  /*41d0*/  BSYNC B1 ;  /* 0x0000000000017941 */ /* 0x000fea0003800000 */
.L_x_104:
[----:B------:R-:W-:Y:S01]  /*41e0*/  @!P4 IMAD R155, R155, R23, R224 ;  /* 0x000000179b9bc224 */ /* 0x000fe200078e02e0 */
[----:B------:R-:W-:Y:S04]  /*41f0*/  BSSY B1, `(.L_x_106) ;  /* 0x0000006000017945 */ /* 0x000fe80003800000 */
[----:B------:R0:W-:Y:S01]  /*4200*/  @!P4 STG.E.U8 desc[UR46][R20.64+0x41], R155 ;  /* 0x0000419b1400c986 */ /* 0x0001e2000c10112e */
[----:B------:R-:W-:Y:S05]  /*4210*/  @P3 BRA `(.L_x_107) ;  /* 0x00000000000c3947 */ /* 0x000fea0003800000 */
[----:B------:R-:W2:Y:S02]  /*4220*/  LDG.E.U8 R216, desc[UR46][R4.64+0x48] ;  /* 0x0000482e04d87981 */ /* 0x000ea4000c1e1100 */
[----:B--2---:R-:W-:-:S05]  /*4230*/  PRMT R123, R216, 0x8880, RZ ;  /* 0x00008880d87b7816 */ /* 0x004fca00000000ff */
[----:B------:R-:W-:-:S07]  /*4240*/  IMAD R224, R123, R22, RZ ;  /* 0x000000167be07224 */ /* 0x000fce00078e02ff */
.L_x_107:
[----:B------:R-:W-:Y:S05]  /*4250*/  BSYNC B1 ;  /* 0x0000000000017941 */ /* 0x000fea0003800000 */
.L_x_106:
[----:B--2---:R-:W-:Y:S01]  /*4260*/  @!P3 IMAD R123, R156, R23, R224 ;  /* 0x000000179c7bb224 */ /* 0x004fe200078e02e0 */
[----:B------:R-:W-:Y:S04]  /*4270*/  BSSY B1, `(.L_x_108) ;  /* 0x0000006000017945 */ /* 0x000fe80003800000 */
[----:B------:R2:W-:Y:S01]  /*4280*/  @!P3 STG.E.U8 desc[UR46][R220.64+0x48], R123 ;  /* 0x0000487bdc00b986 */ /* 0x0005e2000c10112e */
[----:B------:R-:W-:Y:S05]  /*4290*/  @P5 BRA `(.L_x_109) ;  /* 0x00000000000c5947 */ /* 0x000fea0003800000 */
[----:B------:R-:W2:Y:S02]  /*42a0*/  LDG.E.U8 R216, desc[UR46][R4.64+0x49] ;  /* 0x0000492e04d87981 */ /* 0x000ea4000c1e1100 */
[----:B--2---:R-:W-:-:S05]  /*42b0*/  PRMT R123, R216, 0x8880, RZ ;  /* 0x00008880d87b7816 */ /* 0x004fca00000000ff */
[----:B------:R-:W-:-:S07]  /*42c0*/  IMAD R224, R123, R22, RZ ;  /* 0x000000167be07224 */ /* 0x000fce00078e02ff */
.L_x_109:
[----:B------:R-:W-:Y:S05]  /*42d0*/  BSYNC B1 ;  /* 0x0000000000017941 */ /* 0x000fea0003800000 */
.L_x_108:
[----:B------:R-:W-:Y:S01]  /*42e0*/  @!P5 IMAD R157, R157, R23, R224 ;  /* 0x000000179d9dd224 */ /* 0x000fe200078e02e0 */
[----:B------:R-:W-:Y:S04]  /*42f0*/  BSSY B1, `(.L_x_110) ;  /* 0x0000006000017945 */ /* 0x000fe80003800000 */
[----:B------:R0:W-:Y:S01]  /*4300*/  @!P5 STG.E.U8 desc[UR46][R220.64+0x49], R157 ;  /* 0x0000499ddc00d986 */ /* 0x0001e2000c10112e */
[----:B------:R-:W-:Y:S05]  /*4310*/  @P6 BRA `(.L_x_111) ;  /* 0x00000000000c6947 */ /* 0x000fea0003800000 */
[----:B------:R-:W2:Y:S02]  /*4320*/  LDG.E.U8 R216, desc[UR46][R222.64+0x48] ;  /* 0x0000482eded87981 */ /* 0x000ea4000c1e1100 */
[----:B--2---:R-:W-:-:S05]  /*4330*/  PRMT R123, R216, 0x8880, RZ ;  /* 0x00008880d87b7816 */ /* 0x004fca00000000ff */
[----:B------:R-:W-:-:S07]  /*4340*/  IMAD R224, R123, R22, RZ ;  /* 0x000000167be07224 */ /* 0x000fce00078e02ff */
.L_x_111:
[----:B------:R-:W-:Y:S05]  /*4350*/  BSYNC B1 ;  /* 0x0000000000017941 */ /* 0x000fea0003800000 */
.L_x_110:
[----:B--2---:R-:W-:Y:S01]  /*4360*/  @!P6 IMAD R123, R158, R23, R224 ;  /* 0x000000179e7be224 */ /* 0x004fe200078e02e0 */
[----:B------:R-:W-:Y:S04]  /*4370*/  BSSY B1, `(.L_x_112) ;  /* 0x0000006000017945 */ /* 0x000fe80003800000 */
[----:B------:R2:W-:Y:S01]  /*4380*/  @!P6 STG.E.U8 desc[UR46][R20.64+0x48], R123 ;  /* 0x0000487b1400e986 */ /* 0x0005e2000c10112e */
[----:B------:R-:W-:Y:S05]  /*4390*/  @P1 BRA `(.L_x_113) ;  /* 0x00000000000c1947 */ /* 0x000fea0003800000 */
[----:B------:R-:W2:Y:S02]  /*43a0*/  LDG.E.U8 R216, desc[UR46][R222.64+0x49] ;  /* 0x0000492eded87981 */ /* 0x000ea4000c1e1100 */
[----:B--2---:R-:W-:-:S05]  /*43b0*/  PRMT R123, R216, 0x8880, RZ ;  /* 0x00008880d87b7816 */ /* 0x004fca00000000ff */
[----:B------:R-:W-:-:S07]  /*43c0*/  IMAD R224, R123, R22, RZ ;  /* 0x000000167be07224 */ /* 0x000fce00078e02ff */
.L_x_113:
[----:B------:R-:W-:Y:S05]  /*43d0*/  BSYNC B1 ;  /* 0x0000000000017941 */ /* 0x000fea0003800000 */
.L_x_112:
        /* <DEDUP_REMOVED lines=12> */
.L_x_115:
[----:B------:R-:W-:Y:S05]  /*44a0*/  BSYNC B1 ;  /* 0x0000000000017941 */ /* 0x000fea0003800000 */
.L_x_114:
[----:B--2---:R-:W-:Y:S01]  /*44b0*/  @!P4 IMAD R123, R160, R23, R224 ;  /* 0x00000017a07bc224 */ /* 0x004fe200078e02e0 */
[----:B------:R-:W-:Y:S04]  /*44c0*/  BSSY B1, `(.L_x_116) ;  /* 0x0000006000017945 */ /* 0x000fe80003800000 */
[----:B------:R2:W-:Y:S01]  /*44d0*/  @!P4 STG.E.U8 desc[UR46][R220.64+0x50], R123 ;  /* 0x0000507bdc00c986 */ /* 0x0005e2000c10112e */
[----:B------:R-:W-:Y:S05]  /*44e0*/  @P3 BRA `(.L_x_117) ;  /* 0x00000000000c3947 */ /* 0x000fea0003800000 */
[----:B------:R-:W2:Y:S02]  /*44f0*/  LDG.E.U8 R216, desc[UR46][R4.64+0x51] ;  /* 0x0000512e04d87981 */ /* 0x000ea4000c1e1100 */
[----:B--2---:R-:W-:-:S05]  /*4500*/  PRMT R123, R216, 0x8880, RZ ;  /* 0x00008880d87b7816 */ /* 0x004fca00000000ff */
[----:B------:R-:W-:-:S07]  /*4510*/  IMAD R224, R123, R22, RZ ;  /* 0x000000167be07224 */ /* 0x000fce00078e02ff */
.L_x_117:
[----:B------:R-:W-:Y:S05]  /*4520*/  BSYNC B1 ;  /* 0x0000000000017941 */ /* 0x000fea0003800000 */
.L_x_116:
[----:B------:R-:W-:Y:S01]  /*4530*/  @!P3 IMAD R161, R161, R23, R224 ;  /* 0x00000017a1a1b224 */ /* 0x000fe200078e02e0 */
[----:B------:R-:W-:Y:S04]  /*4540*/  BSSY B1, `(.L_x_118) ;  /* 0x0000006000017945 */ /* 0x000fe80003800000 */
[----:B------:R0:W-:Y:S01]  /*4550*/  @!P3 STG.E.U8 desc[UR46][R220.64+0x51], R161 ;  /* 0x000051a1dc00b986 */ /* 0x0001e2000c10112e */
[----:B------:R-:W-:Y:S05]  /*4560*/  @P5 BRA `(.L_x_119) ;  /* 0x00000000000c5947 */ /* 0x000fea0003800000 */
[----:B------:R-:W2:Y:S02]  /*4570*/  LDG.E.U8 R216, desc[UR46][R222.64+0x50] ;  /* 0x0000502eded87981 */ /* 0x000ea4000c1e1100 */
[----:B--2---:R-:W-:-:S05]  /*4580*/  PRMT R123, R216, 0x8880, RZ ;  /* 0x00008880d87b7816 */ /* 0x004fca00000000ff */
[----:B------:R-:W-:-:S07]  /*4590*/  IMAD R224, R123, R22, RZ ;  /* 0x000000167be07224 */ /* 0x000fce00078e02ff */
.L_x_119:
[----:B------:R-:W-:Y:S05]  /*45a0*/  BSYNC B1 ;  /* 0x0000000000017941 */ /* 0x000fea0003800000 */
.L_x_118:
[----:B--2---:R-:W-:Y:S01]  /*45b0*/  @!P5 IMAD R123, R162, R23, R224 ;  /* 0x00000017a27bd224 */ /* 0x004fe200078e02e0 */
[----:B------:R-:W-:Y:S04]  /*45c0*/  BSSY B1, `(.L_x_120) ;  /* 0x0000006000017945 */ /* 0x000fe80003800000 */
[----:B------:R2:W-:Y:S01]  /*45d0*/  @!P5 STG.E.U8 desc[UR46][R20.64+0x50], R123 ;  /* 0x0000507b1400d986 */ /* 0x0005e2000c10112e */
[----:B------:R-:W-:Y:S05]  /*45e0*/  @P6 BRA `(.L_x_121) ;  /* 0x00000000000c6947 */ /* 0x000fea0003800000 */
[----:B------:R-:W2:Y:S02]  /*45f0*/  LDG.E.U8 R216, desc[UR46][R222.64+0x51] ;  /* 0x0000512eded87981 */ /* 0x000ea4000c1e1100 */
[----:B--2---:R-:W-:-:S05]  /*4600*/  PRMT R123, R216, 0x8880, RZ ;  /* 0x00008880d87b7816 */ /* 0x004fca00000000ff */
[----:B------:R-:W-:-:S07]  /*4610*/  IMAD R224, R123, R22, RZ ;  /* 0x000000167be07224 */ /* 0x000fce00078e02ff */
.L_x_121:
[----:B------:R-:W-:Y:S05]  /*4620*/  BSYNC B1 ;  /* 0x0000000000017941 */ /* 0x000fea0003800000 */
.L_x_120:
[----:B------:R-:W-:Y:S01]  /*4630*/  @!P6 IMAD R163, R163, R23, R224 ;  /* 0x00000017a3a3e224 */ /* 0x000fe200078e02e0 */
[----:B------:R-:W-:Y:S04]  /*4640*/  BSSY B1, `(.L_x_122) ;  /* 0x0000006000017945 */ /* 0x000fe80003800000 */
[----:B------:R0:W-:Y:S01]  /*4650*/  @!P6 STG.E.U8 desc[UR46][R20.64+0x51], R163 ;  /* 0x000051a31400e986 */ /* 0x0001e2000c10112e */
[----:B------:R-:W-:Y:S05]  /*4660*/  @P1 BRA `(.L_x_123) ;  /* 0x00000000000c1947 */ /* 0x000fea0003800000 */
[----:B------:R-:W2:Y:S02]  /*4670*/  LDG.E.U8 R216, desc[UR46][R4.64+0x58] ;  /* 0x0000582e04d87981 */ /* 0x000ea4000c1e1100 */
[----:B--2---:R-:W-:-:S05]  /*4680*/  PRMT R123, R216, 0x8880, RZ ;  /* 0x00008880d87b7816 */ /* 0x004fca00000000ff */
[----:B------:R-:W-:-:S07]  /*4690*/  IMAD R224, R123, R22, RZ ;  /* 0x000000167be07224 */ /* 0x000fce00078e02ff */
.L_x_123:
[----:B------:R-:W-:Y:S05]  /*46a0*/  BSYNC B1 ;  /* 0x0000000000017941 */ /* 0x000fea0003800000 */
.L_x_122:
        /* <DEDUP_REMOVED lines=12> */
.L_x_125:
[----:B------:R-:W-:Y:S05]  /*4770*/  BSYNC B1 ;  /* 0x0000000000017941 */ /* 0x000fea0003800000 */
.L_x_124:
[----:B------:R-:W-:Y:S01]  /*4780*/  @!P4 IMAD R165, R165, R23, R224 ;  /* 0x00000017a5a5c224 */ /* 0x000fe200078e02e0 */
[----:B------:R-:W-:Y:S04]  /*4790*/  BSSY B1, `(.L_x_126) ;  /* 0x0000006000017945 */ /* 0x000fe80003800000 */
[----:B------:R0:W-:Y:S01]  /*47a0*/  @!P4 STG.E.U8 desc[UR46][R220.64+0x59], R165 ;  /* 0x000059a5dc00c986 */ /* 0x0001e2000c10112e */
[----:B------:R-:W-:Y:S05]  /*47b0*/  @P3 BRA `(.L_x_127) ;  /* 0x00000000000c3947 */ /* 0x000fea0003800000 */
[----:B------:R-:W2:Y:S02]  /*47c0*/  LDG.E.U8 R216, desc[UR46][R222.64+0x58] ;  /* 0x0000582eded87981 */ /* 0x000ea4000c1e1100 */
[----:B--2---:R-:W-:-:S05]  /*47d0*/  PRMT R123, R216, 0x8880, RZ ;  /* 0x00008880d87b7816 */ /* 0x004fca00000000ff */
[----:B------:R-:W-:-:S07]  /*47e0*/  IMAD R224, R123, R22, RZ ;  /* 0x000000167be07224 */ /* 0x000fce00078e02ff */
.L_x_127:
[----:B------:R-:W-:Y:S05]  /*47f0*/  BSYNC B1 ;  /* 0x0000000000017941 */ /* 0x000fea0003800000 */
.L_x_126:
[----:B--2---:R-:W-:Y:S01]  /*4800*/  @!P3 IMAD R123, R166, R23, R224 ;  /* 0x00000017a67bb224 */ /* 0x004fe200078e02e0 */
[----:B------:R-:W-:Y:S04]  /*4810*/  BSSY B1, `(.L_x_128) ;  /* 0x0000006000017945 */ /* 0x000fe80003800000 */
[----:B------:R2:W-:Y:S01]  /*4820*/  @!P3 STG.E.U8 desc[UR46][R20.64+0x58], R123 ;  /* 0x0000587b1400b986 */ /* 0x0005e2000c10112e */
[----:B------:R-:W-:Y:S05]  /*4830*/  @P5 BRA `(.L_x_129) ;  /* 0x00000000000c5947 */ /* 0x000fea0003800000 */
[----:B------:R-:W2:Y:S02]  /*4840*/  LDG.E.U8 R216, desc[UR46][R222.64+0x59] ;  /* 0x0000592eded87981 */ /* 0x000ea4000c1e1100 */
[----:B--2---:R-:W-:-:S05]  /*4850*/  PRMT R123, R216, 0x8880, RZ ;  /* 0x00008880d87b7816 */ /* 0x004fca00000000ff */
[----:B------:R-:W-:-:S07]  /*4860*/  IMAD R224, R123, R22, RZ ;  /* 0x000000167be07224 */ /* 0x000fce00078e02ff */
.L_x_129:
[----:B------:R-:W-:Y:S05]  /*4870*/  BSYNC B1 ;  /* 0x0000000000017941 */ /* 0x000fea0003800000 */
.L_x_128:
[----:B------:R-:W-:Y:S01]  /*4880*/  @!P5 IMAD R167, R167, R23, R224 ;  /* 0x00000017a7a7d224 */ /* 0x000fe200078e02e0 */
[----:B------:R-:W-:Y:S04]  /*4890*/  BSSY B1, `(.L_x_130) ;  /* 0x0000006000017945 */ /* 0x000fe80003800000 */
[----:B------:R0:W-:Y:S01]  /*48a0*/  @!P5 STG.E.U8 desc[UR46][R20.64+0x59], R167 ;  /* 0x000059a71400d986 */ /* 0x0001e2000c10112e */
[----:B------:R-:W-:Y:S05]  /*48b0*/  @P6 BRA `(.L_x_131) ;  /* 0x00000000000c6947 */ /* 0x000fea0003800000 */
[----:B------:R-:W2:Y:S02]  /*48c0*/  LDG.E.U8 R216, desc[UR46][R4.64+0x60] ;  /* 0x0000602e04d87981 */ /* 0x000ea4000c1e1100 */
[----:B--2---:R-:W-:-:S05]  /*48d0*/  PRMT R123, R216, 0x8880, RZ ;  /* 0x00008880d87b7816 */ /* 0x004fca00000000ff */
[----:B------:R-:W-:-:S07]  /*48e0*/  IMAD R224, R123, R22, RZ ;  /* 0x000000167be07224 */ /* 0x000fce00078e02ff */
.L_x_131:
[----:B------:R-:W-:Y:S05]  /*48f0*/  BSYNC B1 ;  /* 0x0000000000017941 */ /* 0x000fea0003800000 */
.L_x_130:
[----:B--2---:R-:W-:Y:S01]  /*4900*/  @!P6 IMAD R123, R168, R23, R224 ;  /* 0x00000017a87be224 */ /* 0x004fe200078e02e0 */
[----:B------:R-:W-:Y:S04]  /*4910*/  BSSY B1, `(.L_x_132) ;  /* 0x0000006000017945 */ /* 0x000fe80003800000 */
[----:B------:R2:W-:Y:S01]  /*4920*/  @!P6 STG.E.U8 desc[UR46][R220.64+0x60], R123 ;  /* 0x0000607bdc00e986 */ /* 0x0005e2000c10112e */
[----:B------:R-:W-:Y:S05]  /*4930*/  @P1 BRA `(.L_x_133) ;  /* 0x00000000000c1947 */ /* 0x000fea0003800000 */
[----:B------:R-:W2:Y:S02]  /*4940*/  LDG.E.U8 R216, desc[UR46][R4.64+0x61] ;  /* 0x0000612e04d87981 */ /* 0x000ea4000c1e1100 */
[----:B--2---:R-:W-:-:S05]  /*4950*/  PRMT R123, R216, 0x8880, RZ ;  /* 0x00008880d87b7816 */ /* 0x004fca00000000ff */
[----:B------:R-:W-:-:S07]  /*4960*/  IMAD R224, R123, R22, RZ ;  /* 0x000000167be07224 */ /* 0x000fce00078e02ff */
.L_x_133:
[----:B------:R-:W-:Y:S05]  /*4970*/  BSYNC B1 ;  /* 0x0000000000017941 */ /* 0x000fea0003800000 */
.L_x_132:
        /* <DEDUP_REMOVED lines=12> */
.L_x_135:
[----:B------:R-:W-:Y:S05]  /*4a40*/  BSYNC B1 ;  /* 0x0000000000017941 */ /* 0x000fea0003800000 */
.L_x_134:
[----:B--2---:R-:W-:Y:S01]  /*4a50*/  @!P4 IMAD R123, R170, R23, R224 ;  /* 0x00000017aa7bc224 */ /* 0x004fe200078e02e0 */
[----:B------:R-:W-:Y:S04]  /*4a60*/  BSSY B1, `(.L_x_136) ;  /* 0x0000006000017945 */ /* 0x000fe80003800000 */
[----:B------:R2:W-:Y:S01]  /*4a70*/  @!P4 STG.E.U8 desc[UR46][R20.64+0x60], R123 ;  /* 0x0000607b1400c986 */ /* 0x0005e2000c10112e */
[----:B------:R-:W-:Y:S05]  /*4a80*/  @P3 BRA `(.L_x_137) ;  /* 0x00000000000c3947 */ /* 0x000fea0003800000 */
[----:B------:R-:W2:Y:S02]  /*4a90*/  LDG.E.U8 R216, desc[UR46][R222.64+0x61] ;  /* 0x0000612eded87981 */ /* 0x000ea4000c1e1100 */
[----:B--2---:R-:W-:-:S05]  /*4aa0*/  PRMT R123, R216, 0x8880, RZ ;  /* 0x00008880d87b7816 */ /* 0x004fca00000000ff */
[----:B------:R-:W-:-:S07]  /*4ab0*/  IMAD R224, R123, R22, RZ ;  /* 0x000000167be07224 */ /* 0x000fce00078e02ff */
.L_x_137:
[----:B------:R-:W-:Y:S05]  /*4ac0*/  BSYNC B1 ;  /* 0x0000000000017941 */ /* 0x000fea0003800000 */
.L_x_136:
[----:B------:R-:W-:Y:S01]  /*4ad0*/  @!P3 IMAD R171, R171, R23, R224 ;  /* 0x00000017ababb224 */ /* 0x000fe200078e02e0 */
[----:B------:R-:W-:Y:S04]  /*4ae0*/  BSSY B1, `(.L_x_138) ;  /* 0x0000006000017945 */ /* 0x000fe80003800000 */
[----:B------:R0:W-:Y:S01]  /*4af0*/  @!P3 STG.E.U8 desc[UR46][R20.64+0x61], R171 ;  /* 0x000061ab1400b986 */ /* 0x0001e2000c10112e */
[----:B------:R-:W-:Y:S05]  /*4b00*/  @P5 BRA `(.L_x_139) ;  /* 0x00000000000c5947 */ /* 0x000fea0003800000 */
[----:B------:R-:W2:Y:S02]  /*4b10*/  LDG.E.U8 R216, desc[UR46][R4.64+0x68] ;  /* 0x0000682e04d87981 */ /* 0x000ea4000c1e1100 */
[----:B--2---:R-:W-:-:S05]  /*4b20*/  PRMT R123, R216, 0x8880, RZ ;  /* 0x00008880d87b7816 */ /* 0x004fca00000000ff */
[----:B------:R-:W-:-:S07]  /*4b30*/  IMAD R224, R123, R22, RZ ;  /* 0x000000167be07224 */ /* 0x000fce00078e02ff */
.L_x_139:
[----:B------:R-:W-:Y:S05]  /*4b40*/  BSYNC B1 ;  /* 0x0000000000017941 */ /* 0x000fea0003800000 */
.L_x_138:
[----:B--2---:R-:W-:Y:S01]  /*4b50*/  @!P5 IMAD R123, R172, R23, R224 ;  /* 0x00000017ac7bd224 */ /* 0x004fe200078e02e0 */
[----:B------:R-:W-:Y:S04]  /*4b60*/  BSSY B1, `(.L_x_140) ;  /* 0x0000006000017945 */ /* 0x000fe80003800000 */
[----:B------:R2:W-:Y:S01]  /*4b70*/  @!P5 STG.E.U8 desc[UR46][R220.64+0x68], R123 ;  /* 0x0000687bdc00d986 */ /* 0x0005e2000c10112e */
[----:B------:R-:W-:Y:S05]  /*4b80*/  @P6 BRA `(.L_x_141) ;  /* 0x00000000000c6947 */ /* 0x000fea0003800000 */
[----:B------:R-:W2:Y:S02]  /*4b90*/  LDG.E.U8 R216, desc[UR46][R4.64+0x69] ;  /* 0x0000692e04d87981 */ /* 0x000ea4000c1e1100 */
[----:B--2---:R-:W-:-:S05]  /*4ba0*/  PRMT R123, R216, 0x8880, RZ ;  /* 0x00008880d87b7816 */ /* 0x004fca00000000ff */
[----:B------:R-:W-:-:S07]  /*4bb0*/  IMAD R224, R123, R22, RZ ;  /* 0x000000167be07224 */ /* 0x000fce00078e02ff */
.L_x_141:
[----:B------:R-:W-:Y:S05]  /*4bc0*/  BSYNC B1 ;  /* 0x0000000000017941 */ /* 0x000fea0003800000 */
.L_x_140:
[----:B------:R-:W-:Y:S01]  /*4bd0*/  @!P6 IMAD R173, R173, R23, R224 ;  /* 0x00000017adade224 */ /* 0x000fe200078e02e0 */
[----:B------:R-:W-:Y:S04]  /*4be0*/  BSSY B1, `(.L_x_142) ;  /* 0x0000006000017945 */ /* 0x000fe80003800000 */
[----:B------:R0:W-:Y:S01]  /*4bf0*/  @!P6 STG.E.U8 desc[UR46][R220.64+0x69], R173 ;  /* 0x000069addc00e986 */ /* 0x0001e2000c10112e */
[----:B------:R-:W-:Y:S05]  /*4c00*/  @P1 BRA `(.L_x_143) ;  /* 0x00000000000c1947 */ /* 0x000fea0003800000 */
[----:B------:R-:W2:Y:S02]  /*4c10*/  LDG.E.U8 R216, desc[UR46][R222.64+0x68] ;  /* 0x0000682eded87981 */ /* 0x000ea4000c1e1100 */
[----:B--2---:R-:W-:-:S05]  /*4c20*/  PRMT R123, R216, 0x8880, RZ ;  /* 0x00008880d87b7816 */ /* 0x004fca00000000ff */
[----:B------:R-:W-:-:S07]  /*4c30*/  IMAD R224, R123, R22, RZ ;  /* 0x000000167be07224 */ /* 0x000fce00078e02ff */
.L_x_143:
[----:B------:R-:W-:Y:S05]  /*4c40*/  BSYNC B1 ;  /* 0x0000000000017941 */ /* 0x000fea0003800000 */
.L_x_142:
        /* <DEDUP_REMOVED lines=12> */
.L_x_145:
[----:B------:R-:W-:Y:S05]  /*4d10*/  BSYNC B1 ;  /* 0x0000000000017941 */ /* 0x000fea0003800000 */
.L_x_144:
[----:B------:R-:W-:Y:S01]  /*4d20*/  @!P4 IMAD R175, R175, R23, R224 ;  /* 0x00000017afafc224 */ /* 0x000fe200078e02e0 */
[----:B------:R-:W-:Y:S04]  /*4d30*/  BSSY B1, `(.L_x_146) ;  /* 0x0000006000017945 */ /* 0x000fe80003800000 */
[----:B------:R0:W-:Y:S01]  /*4d40*/  @!P4 STG.E.U8 desc[UR46][R20.64+0x69], R175 ;  /* 0x000069af1400c986 */ /* 0x0001e2000c10112e */
[----:B------:R-:W-:Y:S05]  /*4d50*/  @P3 BRA `(.L_x_147) ;  /* 0x00000000000c3947 */ /* 0x000fea0003800000 */
[----:B------:R-:W2:Y:S02]  /*4d60*/  LDG.E.U8 R216, desc[UR46][R4.64+0x70] ;  /* 0x0000702e04d87981 */ /* 0x000ea4000c1e1100 */
[----:B--2---:R-:W-:-:S05]  /*4d70*/  PRMT R123, R216, 0x8880, RZ ;  /* 0x00008880d87b7816 */ /* 0x004fca00000000ff */
[----:B------:R-:W-:-:S07]  /*4d80*/  IMAD R224, R123, R22, RZ ;  /* 0x000000167be07224 */ /* 0x000fce00078e02ff */
.L_x_147:
[----:B------:R-:W-:Y:S05]  /*4d90*/  BSYNC B1 ;  /* 0x0000000000017941 */ /* 0x000fea0003800000 */
.L_x_146:
[----:B--2---:R-:W-:Y:S01]  /*4da0*/  @!P3 IMAD R123, R176, R23, R224 ;  /* 0x00000017b07bb224 */ /* 0x004fe200078e02e0 */
[----:B------:R-:W-:Y:S04]  /*4db0*/  BSSY B1, `(.L_x_148) ;  /* 0x0000006000017945 */ /* 0x000fe80003800000 */
[----:B------:R2:W-:Y:S01]  /*4dc0*/  @!P3 STG.E.U8 desc[UR46][R220.64+0x70], R123 ;  /* 0x0000707bdc00b986 */ /* 0x0005e2000c10112e */
[----:B------:R-:W-:Y:S05]  /*4dd0*/  @P5 BRA `(.L_x_149) ;  /* 0x00000000000c5947 */ /* 0x000fea0003800000 */
[----:B------:R-:W2:Y:S02]  /*4de0*/  LDG.E.U8 R216, desc[UR46][R4.64+0x71] ;  /* 0x0000712e04d87981 */ /* 0x000ea4000c1e1100 */
[----:B--2---:R-:W-:-:S05]  /*4df0*/  PRMT R123, R216, 0x8880, RZ ;  /* 0x00008880d87b7816 */ /* 0x004fca00000000ff */
[----:B------:R-:W-:-:S07]  /*4e00*/  IMAD R224, R123, R22, RZ ;  /* 0x000000167be07224 */ /* 0x000fce00078e02ff */
.L_x_149:
[----:B------:R-:W-:Y:S05]  /*4e10*/  BSYNC B1 ;  /* 0x0000000000017941 */ /* 0x000fea0003800000 */
.L_x_148:
[----:B------:R-:W-:Y:S01]  /*4e20*/  @!P5 IMAD R177, R177, R23, R224 ;  /* 0x00000017b1b1d224 */ /* 0x000fe200078e02e0 */
[----:B------:R-:W-:Y:S04]  /*4e30*/  BSSY B1, `(.L_x_150) ;  /* 0x0000006000017945 */ /* 0x000fe80003800000 */
[----:B------:R0:W-:Y:S01]  /*4e40*/  @!P5 STG.E.U8 desc[UR46][R220.64+0x71], R177 ;  /* 0x000071b1dc00d986 */ /* 0x0001e2000c10112e */
[----:B------:R-:W-:Y:S05]  /*4e50*/  @P6 BRA `(.L_x_151) ;  /* 0x00000000000c6947 */ /* 0x000fea0003800000 */
[----:B------:R-:W2:Y:S02]  /*4e60*/  LDG.E.U8 R216, desc[UR46][R222.64+0x70] ;  /* 0x0000702eded87981 */ /* 0x000ea4000c1e1100 */
[----:B--2---:R-:W-:-:S05]  /*4e70*/  PRMT R123, R216, 0x8880, RZ ;  /* 0x00008880d87b7816 */ /* 0x004fca00000000ff */
[----:B------:R-:W-:-:S07]  /*4e80*/  IMAD R224, R123, R22, RZ ;  /* 0x000000167be07224 */ /* 0x000fce00078e02ff */
.L_x_151:
[----:B------:R-:W-:Y:S05]  /*4e90*/  BSYNC B1 ;  /* 0x0000000000017941 */ /* 0x000fea0003800000 */
.L_x_150:
[----:B--2---:R-:W-:Y:S01]  /*4ea0*/  @!P6 IMAD R123, R178, R23, R224 ;  /* 0x00000017b27be224 */ /* 0x004fe200078e02e0 */
[----:B------:R-:W-:Y:S04]  /*4eb0*/  BSSY B1, `(.L_x_152) ;  /* 0x0000006000017945 */ /* 0x000fe80003800000 */
[----:B------:R2:W-:Y:S01]  /*4ec0*/  @!P6 STG.E.U8 desc[UR46][R20.64+0x70], R123 ;  /* 0x0000707b1400e986 */ /* 0x0005e2000c10112e */
[----:B------:R-:W-:Y:S05]  /*4ed0*/  @P1 BRA `(.L_x_153) ;  /* 0x00000000000c1947 */ /* 0x000fea0003800000 */
[----:B------:R-:W2:Y:S02]  /*4ee0*/  LDG.E.U8 R216, desc[UR46][R222.64+0x71] ;  /* 0x0000712eded87981 */ /* 0x000ea4000c1e1100 */
[----:B--2---:R-:W-:-:S05]  /*4ef0*/  PRMT R123, R216, 0x8880, RZ ;  /* 0x00008880d87b7816 */ /* 0x004fca00000000ff */
[----:B------:R-:W-:-:S07]  /*4f00*/  IMAD R224, R123, R22, RZ ;  /* 0x000000167be07224 */ /* 0x000fce00078e02ff */
.L_x_153:
[----:B------:R-:W-:Y:S05]  /*4f10*/  BSYNC B1 ;  /* 0x0000000000017941 */ /* 0x000fea0003800000 */
.L_x_152:
        /* <DEDUP_REMOVED lines=12> */
.L_x_155:
[----:B------:R-:W-:Y:S05]  /*4fe0*/  BSYNC B1 ;  /* 0x0000000000017941 */ /* 0x000fea0003800000 */
.L_x_154:
[----:B--2---:R-:W-:Y:S01]  /*4ff0*/  @!P4 IMAD R123, R180, R23, R224 ;  /* 0x00000017b47bc224 */ /* 0x004fe200078e02e0 */
[----:B------:R-:W-:Y:S04]  /*5000*/  BSSY B1, `(.L_x_156) ;  /* 0x0000006000017945 */ /* 0x000fe80003800000 */
[----:B------:R2:W-:Y:S01]  /*5010*/  @!P4 STG.E.U8 desc[UR46][R220.64+0x78], R123 ;  /* 0x0000787bdc00c986 */ /* 0x0005e2000c10112e */
[----:B------:R-:W-:Y:S05]  /*5020*/  @P3 BRA `(.L_x_157) ;  /* 0x00000000000c3947 */ /* 0x000fea0003800000 */
[----:B------:R-:W2:Y:S02]  /*5030*/  LDG.E.U8 R216, desc[UR46][R4.64+0x79] ;  /* 0x0000792e04d87981 */ /* 0x000ea4000c1e1100 */
[----:B--2---:R-:W-:-:S05]  /*5040*/  PRMT R123, R216, 0x8880, RZ ;  /* 0x00008880d87b7816 */ /* 0x004fca00000000ff */
[----:B------:R-:W-:-:S07]  /*5050*/  IMAD R224, R123, R22, RZ ;  /* 0x000000167be07224 */ /* 0x000fce00078e02ff */
.L_x_157:
[----:B------:R-:W-:Y:S05]  /*5060*/  BSYNC B1 ;  /* 0x0000000000017941 */ /* 0x000fea0003800000 */
.L_x_156:
[----:B------:R-:W-:Y:S01]  /*5070*/  @!P3 IMAD R181, R181, R23, R224 ;  /* 0x00000017b5b5b224 */ /* 0x000fe200078e02e0 */
[----:B------:R-:W-:Y:S04]  /*5080*/  BSSY B1, `(.L_x_158) ;  /* 0x0000006000017945 */ /* 0x000fe80003800000 */
[----:B------:R0:W-:Y:S01]  /*5090*/  @!P3 STG.E.U8 desc[UR46][R220.64+0x79], R181 ;  /* 0x000079b5dc00b986 */ /* 0x0001e2000c10112e */
[----:B------:R-:W-:Y:S05]  /*50a0*/  @P5 BRA `(.L_x_159) ;  /* 0x00000000000c5947 */ /* 0x000fea0003800000 */
[----:B------:R-:W2:Y:S02]  /*50b0*/  LDG.E.U8 R216, desc[UR46][R222.64+0x78] ;  /* 0x0000782eded87981 */ /* 0x000ea4000c1e1100 */
[----:B--2---:R-:W-:-:S05]  /*50c0*/  PRMT R123, R216, 0x8880, RZ ;  /* 0x00008880d87b7816 */ /* 0x004fca00000000ff */
[----:B------:R-:W-:-:S07]  /*50d0*/  IMAD R224, R123, R22, RZ ;  /* 0x000000167be07224 */ /* 0x000fce00078e02ff */
.L_x_159:
[----:B------:R-:W-:Y:S05]  /*50e0*/  BSYNC B1 ;  /* 0x0000000000017941 */ /* 0x000fea0003800000 */
.L_x_158:
[----:B--2---:R-:W-:Y:S01]  /*50f0*/  @!P5 IMAD R123, R182, R23, R224 ;  /* 0x00000017b67bd224 */ /* 0x004fe200078e02e0 */
[----:B------:R-:W-:Y:S04]  /*5100*/  BSSY B1, `(.L_x_160) ;  /* 0x0000006000017945 */ /* 0x000fe80003800000 */
[----:B------:R2:W-:Y:S01]  /*5110*/  @!P5 STG.E.U8 desc[UR46][R20.64+0x78], R123 ;  /* 0x0000787b1400d986 */ /* 0x0005e2000c10112e */
[----:B------:R-:W-:Y:S05]  /*5120*/  @P6 BRA `(.L_x_161) ;  /* 0x00000000000c6947 */ /* 0x000fea0003800000 */
[----:B------:R-:W2:Y:S02]  /*5130*/  LDG.E.U8 R216, desc[UR46][R222.64+0x79] ;  /* 0x0000792eded87981 */ /* 0x000ea4000c1e1100 */
[----:B--2---:R-:W-:-:S05]  /*5140*/  PRMT R123, R216, 0x8880, RZ ;  /* 0x00008880d87b7816 */ /* 0x004fca00000000ff */
[----:B------:R-:W-:-:S07]  /*5150*/  IMAD R224, R123, R22, RZ ;  /* 0x000000167be07224 */ /* 0x000fce00078e02ff */
.L_x_161:
[----:B------:R-:W-:Y:S05]  /*5160*/  BSYNC B1 ;  /* 0x0000000000017941 */ /* 0x000fea0003800000 */
.L_x_160:
[----:B------:R-:W-:Y:S01]  /*5170*/  @!P6 IMAD R183, R183, R23, R224 ;  /* 0x00000017b7b7e224 */ /* 0x000fe200078e02e0 */
[----:B------:R-:W-:Y:S04]  /*5180*/  BSSY B1, `(.L_x_162) ;  /* 0x0000006000017945 */ /* 0x000fe80003800000 */
[----:B------:R0:W-:Y:S01]  /*5190*/  @!P6 STG.E.U8 desc[UR46][R20.64+0x79], R183 ;  /* 0x000079b71400e986 */ /* 0x0001e2000c10112e */
[----:B------:R-:W-:Y:S05]  /*51a0*/  @P1 BRA `(.L_x_163) ;  /* 0x00000000000c1947 */ /* 0x000fea0003800000 */
[----:B------:R-:W2:Y:S02]  /*51b0*/  LDG.E.U8 R216, desc[UR46][R4.64+0x80] ;  /* 0x0000802e04d87981 */ /* 0x000ea4000c1e1100 */
[----:B--2---:R-:W-:-:S05]  /*51c0*/  PRMT R123, R216, 0x8880, RZ ;  /* 0x00008880d87b7816 */ /* 0x004fca00000000ff */
[----:B------:R-:W-:-:S07]  /*51d0*/  IMAD R224, R123, R22, RZ ;  /* 0x000000167be07224 */ /* 0x000fce00078e02ff */
.L_x_163:
[----:B------:R-:W-:Y:S05]  /*51e0*/  BSYNC B1 ;  /* 0x0000000000017941 */ /* 0x000fea0003800000 */
.L_x_162:
        /* <DEDUP_REMOVED lines=12> */
.L_x_165:
[----:B------:R-:W-:Y:S05]  /*52b0*/  BSYNC B1 ;  /* 0x0000000000017941 */ /* 0x000fea0003800000 */
.L_x_164:
[----:B------:R-:W-:Y:S01]  /*52c0*/  @!P4 IMAD R185, R185, R23, R224 ;  /* 0x00000017b9b9c224 */ /* 0x000fe200078e02e0 */
[----:B------:R-:W-:Y:S04]  /*52d0*/  BSSY B1, `(.L_x_166) ;  /* 0x0000006000017945 */ /* 0x000fe80003800000 */
[----:B------:R0:W-:Y:S01]  /*52e0*/  @!P4 STG.E.U8 desc[UR46][R220.64+0x81], R185 ;  /* 0x000081b9dc00c986 */ /* 0x0001e2000c10112e */
[----:B------:R-:W-:Y:S05]  /*52f0*/  @P3 BRA `(.L_x_167) ;  /* 0x00000000000c3947 */ /* 0x000fea0003800000 */
[----:B------:R-:W2:Y:S02]  /*5300*/  LDG.E.U8 R216, desc[UR46][R222.64+0x80] ;  /* 0x0000802eded87981 */ /* 0x000ea4000c1e1100 */
[----:B--2---:R-:W-:-:S05]  /*5310*/  PRMT R123, R216, 0x8880, RZ ;  /* 0x00008880d87b7816 */ /* 0x004fca00000000ff */
[----:B------:R-:W-:-:S07]  /*5320*/  IMAD R224, R123, R22, RZ ;  /* 0x000000167be07224 */ /* 0x000fce00078e02ff */
.L_x_167:
[----:B------:R-:W-:Y:S05]  /*5330*/  BSYNC B1 ;  /* 0x0000000000017941 */ /* 0x000fea0003800000 */
.L_x_166:
[----:B--2---:R-:W-:Y:S01]  /*5340*/  @!P3 IMAD R123, R186, R23, R224 ;  /* 0x00000017ba7bb224 */ /* 0x004fe200078e02e0 */
[----:B------:R-:W-:Y:S04]  /*5350*/  BSSY B1, `(.L_x_168) ;  /* 0x0000006000017945 */ /* 0x000fe80003800000 */
[----:B------:R2:W-:Y:S01]  /*5360*/  @!P3 STG.E.U8 desc[UR46][R20.64+0x80], R123 ;  /* 0x0000807b1400b986 */ /* 0x0005e2000c10112e */
[----:B------:R-:W-:Y:S05]  /*5370*/  @P5 BRA `(.L_x_169) ;  /* 0x00000000000c5947 */ /* 0x000fea0003800000 */
[----:B------:R-:W2:Y:S02]  /*5380*/  LDG.E.U8 R216, desc[UR46][R222.64+0x81] ;  /* 0x0000812eded87981 */ /* 0x000ea4000c1e1100 */
[----:B--2---:R-:W-:-:S05]  /*5390*/  PRMT R123, R216, 0x8880, RZ ;  /* 0x00008880d87b7816 */ /* 0x004fca00000000ff */
[----:B------:R-:W-:-:S07]  /*53a0*/  IMAD R224, R123, R22, RZ ;  /* 0x000000167be07224 */ /* 0x000fce00078e02ff */
.L_x_169:
[----:B------:R-:W-:Y:S05]  /*53b0*/  BSYNC B1 ;  /* 0x0000000000017941 */ /* 0x000fea0003800000 */
.L_x_168:
[----:B------:R-:W-:Y:S01]  /*53c0*/  @!P5 IMAD R187, R187, R23, R224 ;  /* 0x00000017bbbbd224 */ /* 0x000fe200078e02e0 */
[----:B------:R-:W-:Y:S04]  /*53d0*/  BSSY B1, `(.L_x_170) ;  /* 0x0000006000017945 */ /* 0x000fe80003800000 */
[----:B------:R0:W-:Y:S01]  /*53e0*/  @!P5 STG.E.U8 desc[UR46][R20.64+0x81], R187 ;  /* 0x000081bb1400d986 */ /* 0x0001e2000c10112e */
[----:B------:R-:W-:Y:S05]  /*53f0*/  @P6 BRA `(.L_x_171) ;  /* 0x00000000000c6947 */ /* 0x000fea0003800000 */
[----:B------:R-:W2:Y:S02]  /*5400*/  LDG.E.U8 R216, desc[UR46][R4.64+0x88] ;  /* 0x0000882e04d87981 */ /* 0x000ea4000c1e1100 */
[----:B--2---:R-:W-:-:S05]  /*5410*/  PRMT R123, R216, 0x8880, RZ ;  /* 0x00008880d87b7816 */ /* 0x004fca00000000ff */
[----:B------:R-:W-:-:S07]  /*5420*/  IMAD R224, R123, R22, RZ ;  /* 0x000000167be07224 */ /* 0x000fce00078e02ff */
.L_x_171:
[----:B------:R-:W-:Y:S05]  /*5430*/  BSYNC B1 ;  /* 0x0000000000017941 */ /* 0x000fea0003800000 */
.L_x_170:
[----:B--2---:R-:W-:Y:S01]  /*5440*/  @!P6 IMAD R123, R188, R23, R224 ;  /* 0x00000017bc7be224 */ /* 0x004fe200078e02e0 */
[----:B------:R-:W-:Y:S04]  /*5450*/  BSSY B1, `(.L_x_172) ;  /* 0x0000006000017945 */ /* 0x000fe80003800000 */
[----:B------:R2:W-:Y:S01]  /*5460*/  @!P6 STG.E.U8 desc[UR46][R220.64+0x88], R123 ;  /* 0x0000887bdc00e986 */ /* 0x0005e2000c10112e */
[----:B------:R-:W-:Y:S05]  /*5470*/  @P1 BRA `(.L_x_173) ;  /* 0x00000000000c1947 */ /* 0x000fea0003800000 */
[----:B------:R-:W2:Y:S02]  /*5480*/  LDG.E.U8 R216, desc[UR46][R4.64+0x89] ;  /* 0x0000892e04d87981 */ /* 0x000ea4000c1e1100 */
[----:B--2---:R-:W-:-:S05]  /*5490*/  PRMT R123, R216, 0x8880, RZ ;  /* 0x00008880d87b7816 */ /* 0x004fca00000000ff */
[----:B------:R-:W-:-:S07]  /*54a0*/  IMAD R224, R123, R22, RZ ;  /* 0x000000167be07224 */ /* 0x000fce00078e02ff */
.L_x_173:
[----:B------:R-:W-:Y:S05]  /*54b0*/  BSYNC B1 ;  /* 0x0000000000017941 */ /* 0x000fea0003800000 */
.L_x_172:
        /* <DEDUP_REMOVED lines=12> */
.L_x_175:
[----:B------:R-:W-:Y:S05]  /*5580*/  BSYNC B1 ;  /* 0x0000000000017941 */ /* 0x000fea0003800000 */
.L_x_174:
[----:B--2---:R-:W-:Y:S01]  /*5590*/  @!P4 IMAD R123, R190, R23, R224 ;  /* 0x00000017be7bc224 */ /* 0x004fe200078e02e0 */
[----:B------:R-:W-:Y:S04]  /*55a0*/  BSSY B1, `(.L_x_176) ;  /* 0x0000006000017945 */ /* 0x000fe80003800000 */
[----:B------:R2:W-:Y:S01]  /*55b0*/  @!P4 STG.E.U8 desc[UR46][R20.64+0x88], R123 ;  /* 0x0000887b1400c986 */ /* 0x0005e2000c10112e */
[----:B------:R-:W-:Y:S05]  /*55c0*/  @P3 BRA `(.L_x_177) ;  /* 0x00000000000c3947 */ /* 0x000fea0003800000 */
[----:B------:R-:W2:Y:S02]  /*55d0*/  LDG.E.U8 R216, desc[UR46][R222.64+0x89] ;  /* 0x0000892eded87981 */ /* 0x000ea4000c1e1100 */
[----:B--2---:R-:W-:-:S05]  /*55e0*/  PRMT R123, R216, 0x8880, RZ ;  /* 0x00008880d87b7816 */ /* 0x004fca00000000ff */
[----:B------:R-:W-:-:S07]  /*55f0*/  IMAD R224, R123, R22, RZ ;  /* 0x000000167be07224 */ /* 0x000fce00078e02ff */
.L_x_177:
[----:B------:R-:W-:Y:S05]  /*5600*/  BSYNC B1 ;  /* 0x0000000000017941 */ /* 0x000fea0003800000 */
.L_x_176:
[----:B------:R-:W-:Y:S01]  /*5610*/  @!P3 IMAD R191, R191, R23, R224 ;  /* 0x00000017bfbfb224 */ /* 0x000fe200078e02e0 */
[----:B------:R-:W-:Y:S04]  /*5620*/  BSSY B1, `(.L_x_178) ;  /* 0x0000006000017945 */ /* 0x000fe80003800000 */
[----:B------:R0:W-:Y:S01]  /*5630*/  @!P3 STG.E.U8 desc[UR46][R20.64+0x89], R191 ;  /* 0x000089bf1400b986 */ /* 0x0001e2000c10112e */
[----:B------:R-:W-:Y:S05]  /*5640*/  @P5 BRA `(.L_x_179) ;  /* 0x00000000000c5947 */ /* 0x000fea0003800000 */
[----:B------:R-:W2:Y:S02]  /*5650*/  LDG.E.U8 R216, desc[UR46][R4.64+0x90] ;  /* 0x0000902e04d87981 */ /* 0x000ea4000c1e1100 */
[----:B--2---:R-:W-:-:S05]  /*5660*/  PRMT R123, R216, 0x8880, RZ ;  /* 0x00008880d87b7816 */ /* 0x004fca00000000ff */
[----:B------:R-:W-:-:S07]  /*5670*/  IMAD R224, R123, R22, RZ ;  /* 0x000000167be07224 */ /* 0x000fce00078e02ff */
.L_x_179:
[----:B------:R-:W-:Y:S05]  /*5680*/  BSYNC B1 ;  /* 0x0000000000017941 */ /* 0x000fea0003800000 */
.L_x_178:
[----:B--2---:R-:W-:Y:S01]  /*5690*/  @!P5 IMAD R123, R192, R23, R224 ;  /* 0x00000017c07bd224 */ /* 0x004fe200078e02e0 */
[----:B------:R-:W-:Y:S04]  /*56a0*/  BSSY B1, `(.L_x_180) ;  /* 0x0000006000017945 */ /* 0x000fe80003800000 */
[----:B------:R2:W-:Y:S01]  /*56b0*/  @!P5 STG.E.U8 desc[UR46][R220.64+0x90], R123 ;  /* 0x0000907bdc00d986 */ /* 0x0005e2000c10112e */
[----:B------:R-:W-:Y:S05]  /*56c0*/  @P6 BRA `(.L_x_181) ;  /* 0x00000000000c6947 */ /* 0x000fea0003800000 */
[----:B------:R-:W2:Y:S02]  /*56d0*/  LDG.E.U8 R216, desc[UR46][R4.64+0x91] ;  /* 0x0000912e04d87981 */ /* 0x000ea4000c1e1100 */
[----:B--2---:R-:W-:-:S05]  /*56e0*/  PRMT R123, R216, 0x8880, RZ ;  /* 0x00008880d87b7816 */ /* 0x004fca00000000ff */
[----:B------:R-:W-:-:S07]  /*56f0*/  IMAD R224, R123, R22, RZ ;  /* 0x000000167be07224 */ /* 0x000fce00078e02ff */
.L_x_181:
[----:B------:R-:W-:Y:S05]  /*5700*/  BSYNC B1 ;  /* 0x0000000000017941 */ /* 0x000fea0003800000 */
.L_x_180:
[----:B------:R-:W-:Y:S01]  /*5710*/  @!P6 IMAD R193, R193, R23, R224 ;  /* 0x00000017c1c1e224 */ /* 0x000fe200078e02e0 */
[----:B------:R-:W-:Y:S04]  /*5720*/  BSSY B1, `(.L_x_182) ;  /* 0x0000006000017945 */ /* 0x000fe80003800000 */
[----:B------:R0:W-:Y:S01]  /*5730*/  @!P6 STG.E.U8 desc[UR46][R220.64+0x91], R193 ;  /* 0x000091c1dc00e986 */ /* 0x0001e2000c10112e */
[----:B------:R-:W-:Y:S05]  /*5740*/  @P1 BRA `(.L_x_183) ;  /* 0x00000000000c1947 */ /* 0x000fea0003800000 */
[----:B------:R-:W2:Y:S02]  /*5750*/  LDG.E.U8 R216, desc[UR46][R222.64+0x90] ;  /* 0x0000902eded87981 */ /* 0x000ea4000c1e1100 */
[----:B--2---:R-:W-:-:S05]  /*5760*/  PRMT R123, R216, 0x8880, RZ ;  /* 0x00008880d87b7816 */ /* 0x004fca00000000ff */
[----:B------:R-:W-:-:S07]  /*5770*/  IMAD R224, R123, R22, RZ ;  /* 0x000000167be07224 */ /* 0x000fce00078e02ff */
.L_x_183:
[----:B------:R-:W-:Y:S05]  /*5780*/  BSYNC B1 ;  /* 0x0000000000017941 */ /* 0x000fea0003800000 */
.L_x_182:
        /* <DEDUP_REMOVED lines=12> */
.L_x_185:
[----:B------:R-:W-:Y:S05]  /*5850*/  BSYNC B1 ;  /* 0x0000000000017941 */ /* 0x000fea0003800000 */
.L_x_184:
[----:B------:R-:W-:Y:S01]  /*5860*/  @!P4 IMAD R195, R195, R23, R224 ;  /* 0x00000017c3c3c224 */ /* 0x000fe200078e02e0 */
[----:B------:R-:W-:Y:S04]  /*5870*/  BSSY B1, `(.L_x_186) ;  /* 0x0000006000017945 */ /* 0x000fe80003800000 */
[----:B------:R0:W-:Y:S01]  /*5880*/  @!P4 STG.E.U8 desc[UR46][R20.64+0x91], R195 ;  /* 0x000091c31400c986 */ /* 0x0001e2000c10112e */
[----:B------:R-:W-:Y:S05]  /*5890*/  @P3 BRA `(.L_x_187) ;  /* 0x00000000000c3947 */ /* 0x000fea0003800000 */
[----:B------:R-:W2:Y:S02]  /*58a0*/  LDG.E.U8 R216, desc[UR46][R4.64+0x98] ;  /* 0x0000982e04d87981 */ /* 0x000ea4000c1e1100 */
[----:B--2---:R-:W-:-:S05]  /*58b0*/  PRMT R123, R216, 0x8880, RZ ;  /* 0x00008880d87b7816 */ /* 0x004fca00000000ff */
[----:B------:R-:W-:-:S07]  /*58c0*/  IMAD R224, R123, R22, RZ ;  /* 0x000000167be07224 */ /* 0x000fce00078e02ff */
.L_x_187:
[----:B------:R-:W-:Y:S05]  /*58d0*/  BSYNC B1 ;  /* 0x0000000000017941 */ /* 0x000fea0003800000 */
.L_x_186:
[----:B--2---:R-:W-:Y:S01]  /*58e0*/  @!P3 IMAD R123, R196, R23, R224 ;  /* 0x00000017c47bb224 */ /* 0x004fe200078e02e0 */
[----:B------:R-:W-:Y:S04]  /*58f0*/  BSSY B1, `(.L_x_188) ;  /* 0x0000006000017945 */ /* 0x000fe80003800000 */
[----:B------:R2:W-:Y:S01]  /*5900*/  @!P3 STG.E.U8 desc[UR46][R220.64+0x98], R123 ;  /* 0x0000987bdc00b986 */ /* 0x0005e2000c10112e */
[----:B------:R-:W-:Y:S05]  /*5910*/  @P5 BRA `(.L_x_189) ;  /* 0x00000000000c5947 */ /* 0x000fea0003800000 */
[----:B------:R-:W2:Y:S02]  /*5920*/  LDG.E.U8 R216, desc[UR46][R4.64+0x99] ;  /* 0x0000992e04d87981 */ /* 0x000ea4000c1e1100 */
[----:B--2---:R-:W-:-:S05]  /*5930*/  PRMT R123, R216, 0x8880, RZ ;  /* 0x00008880d87b7816 */ /* 0x004fca00000000ff */
[----:B------:R-:W-:-:S07]  /*5940*/  IMAD R224, R123, R22, RZ ;  /* 0x000000167be07224 */ /* 0x000fce00078e02ff */
.L_x_189:
[----:B------:R-:W-:Y:S05]  /*5950*/  BSYNC B1 ;  /* 0x0000000000017941 */ /* 0x000fea0003800000 */
.L_x_188:
[----:B------:R-:W-:Y:S01]  /*5960*/  @!P5 IMAD R197, R197, R23, R224 ;  /* 0x00000017c5c5d224 */ /* 0x000fe200078e02e0 */
[----:B------:R-:W-:Y:S04]  /*5970*/  BSSY B1, `(.L_x_190) ;  /* 0x0000006000017945 */ /* 0x000fe80003800000 */
[----:B------:R0:W-:Y:S01]  /*5980*/  @!P5 STG.E.U8 desc[UR46][R220.64+0x99], R197 ;  /* 0x000099c5dc00d986 */ /* 0x0001e2000c10112e */
[----:B------:R-:W-:Y:S05]  /*5990*/  @P6 BRA `(.L_x_191) ;  /* 0x00000000000c6947 */ /* 0x000fea0003800000 */
[----:B------:R-:W2:Y:S02]  /*59a0*/  LDG.E.U8 R216, desc[UR46][R222.64+0x98] ;  /* 0x0000982eded87981 */ /* 0x000ea4000c1e1100 */
[----:B--2---:R-:W-:-:S05]  /*59b0*/  PRMT R123, R216, 0x8880, RZ ;  /* 0x00008880d87b7816 */ /* 0x004fca00000000ff */
[----:B------:R-:W-:-:S07]  /*59c0*/  IMAD R224, R123, R22, RZ ;  /* 0x000000167be07224 */ /* 0x000fce00078e02ff */
.L_x_191:
[----:B------:R-:W-:Y:S05]  /*59d0*/  BSYNC B1 ;  /* 0x0000000000017941 */ /* 0x000fea0003800000 */
.L_x_190:
[----:B--2---:R-:W-:Y:S01]  /*59e0*/  @!P6 IMAD R123, R198, R23, R224 ;  /* 0x00000017c67be224 */ /* 0x004fe200078e02e0 */
[----:B------:R-:W-:Y:S04]  /*59f0*/  BSSY B1, `(.L_x_192) ;  /* 0x0000006000017945 */ /* 0x000fe80003800000 */
[----:B------:R2:W-:Y:S01]  /*5a00*/  @!P6 STG.E.U8 desc[UR46][R20.64+0x98], R123 ;  /* 0x0000987b1400e986 */ /* 0x0005e2000c10112e */
[----:B------:R-:W-:Y:S05]  /*5a10*/  @P1 BRA `(.L_x_193) ;  /* 0x00000000000c1947 */ /* 0x000fea0003800000 */
[----:B------:R-:W2:Y:S02]  /*5a20*/  LDG.E.U8 R216, desc[UR46][R222.64+0x99] ;  /* 0x0000992eded87981 */ /* 0x000ea4000c1e1100 */
[----:B--2---:R-:W-:-:S05]  /*5a30*/  PRMT R123, R216, 0x8880, RZ ;  /* 0x00008880d87b7816 */ /* 0x004fca00000000ff */
[----:B------:R-:W-:-:S07]  /*5a40*/  IMAD R224, R123, R22, RZ ;  /* 0x000000167be07224 */ /* 0x000fce00078e02ff */
.L_x_193:
[----:B------:R-:W-:Y:S05]  /*5a50*/  BSYNC B1 ;  /* 0x0000000000017941 */ /* 0x000fea0003800000 */
.L_x_192:
        /* <DEDUP_REMOVED lines=12> */
.L_x_195:
[----:B------:R-:W-:Y:S05]  /*5b20*/  BSYNC B1 ;  /* 0x0000000000017941 */ /* 0x000fea0003800000 */
.L_x_194:
[----:B--2---:R-:W-:Y:S01]  /*5b30*/  @!P4 IMAD R123, R200, R23, R224 ;  /* 0x00000017c87bc224 */ /* 0x004fe200078e02e0 */
[----:B------:R-:W-:Y:S04]  /*5b40*/  BSSY B1, `(.L_x_196) ;  /* 0x0000006000017945 */ /* 0x000fe80003800000 */
[----:B------:R2:W-:Y:S01]  /*5b50*/  @!P4 STG.E.U8 desc[UR46][R220.64+0xa0], R123 ;  /* 0x0000a07bdc00c986 */ /* 0x0005e2000c10112e */
[----:B------:R-:W-:Y:S05]  /*5b60*/  @P3 BRA `(.L_x_197) ;  /* 0x00000000000c3947 */ /* 0x000fea0003800000 */
[----:B------:R-:W2:Y:S02]  /*5b70*/  LDG.E.U8 R216, desc[UR46][R4.64+0xa1] ;  /* 0x0000a12e04d87981 */ /* 0x000ea4000c1e1100 */
[----:B--2---:R-:W-:-:S05]  /*5b80*/  PRMT R123, R216, 0x8880, RZ ;  /* 0x00008880d87b7816 */ /* 0x004fca00000000ff */
[----:B------:R-:W-:-:S07]  /*5b90*/  IMAD R224, R123, R22, RZ ;  /* 0x000000167be07224 */ /* 0x000fce00078e02ff */
.L_x_197:
[----:B------:R-:W-:Y:S05]  /*5ba0*/  BSYNC B1 ;  /* 0x0000000000017941 */ /* 0x000fea0003800000 */
.L_x_196:
[----:B------:R-:W-:Y:S01]  /*5bb0*/  @!P3 IMAD R201, R201, R23, R224 ;  /* 0x00000017c9c9b224 */ /* 0x000fe200078e02e0 */
[----:B------:R-:W-:Y:S04]  /*5bc0*/  BSSY B1, `(.L_x_198) ;  /* 0x0000006000017945 */ /* 0x000fe80003800000 */
[----:B------:R0:W-:Y:S01]  /*5bd0*/  @!P3 STG.E.U8 desc[UR46][R220.64+0xa1], R201 ;  /* 0x0000a1c9dc00b986 */ /* 0x0001e2000c10112e */
[----:B------:R-:W-:Y:S05]  /*5be0*/  @P5 BRA `(.L_x_199) ;  /* 0x00000000000c5947 */ /* 0x000fea0003800000 */
[----:B------:R-:W2:Y:S02]  /*5bf0*/  LDG.E.U8 R216, desc[UR46][R222.64+0xa0] ;  /* 0x0000a02eded87981 */ /* 0x000ea4000c1e1100 */
[----:B--2---:R-:W-:-:S05]  /*5c00*/  PRMT R123, R216, 0x8880, RZ ;  /* 0x00008880d87b7816 */ /* 0x004fca00000000ff */
[----:B------:R-:W-:-:S07]  /*5c10*/  IMAD R224, R123, R22, RZ ;  /* 0x000000167be07224 */ /* 0x000fce00078e02ff */
.L_x_199:
[----:B------:R-:W-:Y:S05]  /*5c20*/  BSYNC B1 ;  /* 0x0000000000017941 */ /* 0x000fea0003800000 */
.L_x_198:
[----:B--2---:R-:W-:Y:S01]  /*5c30*/  @!P5 IMAD R123, R202, R23, R224 ;  /* 0x00000017ca7bd224 */ /* 0x004fe200078e02e0 */
[----:B------:R-:W-:Y:S04]  /*5c40*/  BSSY B1, `(.L_x_200) ;  /* 0x0000006000017945 */ /* 0x000fe80003800000 */
[----:B------:R2:W-:Y:S01]  /*5c50*/  @!P5 STG.E.U8 desc[UR46][R20.64+0xa0], R123 ;  /* 0x0000a07b1400d986 */ /* 0x0005e2000c10112e */
[----:B------:R-:W-:Y:S05]  /*5c60*/  @P6 BRA `(.L_x_201) ;  /* 0x00000000000c6947 */ /* 0x000fea0003800000 */
[----:B------:R-:W2:Y:S02]  /*5c70*/  LDG.E.U8 R216, desc[UR46][R222.64+0xa1] ;  /* 0x0000a12eded87981 */ /* 0x000ea4000c1e1100 */
[----:B--2---:R-:W-:-:S05]  /*5c80*/  PRMT R123, R216, 0x8880, RZ ;  /* 0x00008880d87b7816 */ /* 0x004fca00000000ff */
[----:B------:R-:W-:-:S07]  /*5c90*/  IMAD R224, R123, R22, RZ ;  /* 0x000000167be07224 */ /* 0x000fce00078e02ff */
.L_x_201:
[----:B------:R-:W-:Y:S05]  /*5ca0*/  BSYNC B1 ;  /* 0x0000000000017941 */ /* 0x000fea0003800000 */
.L_x_200:
[----:B------:R-:W-:Y:S01]  /*5cb0*/  @!P6 IMAD R203, R203, R23, R224 ;  /* 0x00000017cbcbe224 */ /* 0x000fe200078e02e0 */
[----:B------:R-:W-:Y:S04]  /*5cc0*/  BSSY B1, `(.L_x_202) ;  /* 0x0000006000017945 */ /* 0x000fe80003800000 */
[----:B------:R0:W-:Y:S01]  /*5cd0*/  @!P6 STG.E.U8 desc[UR46][R20.64+0xa1], R203 ;  /* 0x0000a1cb1400e986 */ /* 0x0001e2000c10112e */
[----:B------:R-:W-:Y:S05]  /*5ce0*/  @P1 BRA `(.L_x_203) ;  /* 0x00000000000c1947 */ /* 0x000fea0003800000 */
[----:B------:R-:W2:Y:S02]  /*5cf0*/  LDG.E.U8 R216, desc[UR46][R4.64+0xa8] ;  /* 0x0000a82e04d87981 */ /* 0x000ea4000c1e1100 */
[----:B--2---:R-:W-:-:S05]  /*5d00*/  PRMT R123, R216, 0x8880, RZ ;  /* 0x00008880d87b7816 */ /* 0x004fca00000000ff */
[----:B------:R-:W-:-:S07]  /*5d10*/  IMAD R224, R123, R22, RZ ;  /* 0x000000167be07224 */ /* 0x000fce00078e02ff */
.L_x_203:
[----:B------:R-:W-:Y:S05]  /*5d20*/  BSYNC B1 ;  /* 0x0000000000017941 */ /* 0x000fea0003800000 */
.L_x_202:
        /* <DEDUP_REMOVED lines=12> */
.L_x_205:
[----:B------:R-:W-:Y:S05]  /*5df0*/  BSYNC B1 ;  /* 0x0000000000017941 */ /* 0x000fea0003800000 */
.L_x_204:
[----:B------:R-:W-:Y:S01]  /*5e00*/  @!P5 IMAD R205, R205, R23, R224 ;  /* 0x00000017cdcdd224 */ /* 0x000fe200078e02e0 */
[----:B------:R-:W-:Y:S04]  /*5e10*/  BSSY B1, `(.L_x_206) ;  /* 0x0000006000017945 */ /* 0x000fe80003800000 */
[----:B------:R0:W-:Y:S01]  /*5e20*/  @!P5 STG.E.U8 desc[UR46][R220.64+0xa9], R205 ;  /* 0x0000a9cddc00d986 */ /* 0x0001e2000c10112e */
[----:B------:R-:W-:Y:S05]  /*5e30*/  @P3 BRA `(.L_x_207) ;  /* 0x00000000000c3947 */ /* 0x000fea0003800000 */
[----:B------:R-:W2:Y:S02]  /*5e40*/  LDG.E.U8 R216, desc[UR46][R222.64+0xa8] ;  /* 0x0000a82eded87981 */ /* 0x000ea4000c1e1100 */
[----:B--2---:R-:W-:-:S05]  /*5e50*/  PRMT R123, R216, 0x8880, RZ ;  /* 0x00008880d87b7816 */ /* 0x004fca00000000ff */
[----:B------:R-:W-:-:S07]  /*5e60*/  IMAD R224, R123, R22, RZ ;  /* 0x000000167be07224 */ /* 0x000fce00078e02ff */
.L_x_207:
[----:B------:R-:W-:Y:S05]  /*5e70*/  BSYNC B1 ;  /* 0x0000000000017941 */ /* 0x000fea0003800000 */
.L_x_206:
[----:B--2---:R-:W-:Y:S01]  /*5e80*/  @!P3 IMAD R123, R206, R23, R224 ;  /* 0x00000017ce7bb224 */ /* 0x004fe200078e02e0 */
[----:B------:R-:W-:Y:S04]  /*5e90*/  BSSY B1, `(.L_x_208) ;  /* 0x0000006000017945 */ /* 0x000fe80003800000 */
[----:B------:R2:W-:Y:S01]  /*5ea0*/  @!P3 STG.E.U8 desc[UR46][R20.64+0xa8], R123 ;  /* 0x0000a87b1400b986 */ /* 0x0005e2000c10112e */
[----:B------:R-:W-:Y:S05]  /*5eb0*/  @P1 BRA `(.L_x_209) ;  /* 0x00000000000c1947 */ /* 0x000fea0003800000 */
[----:B------:R-:W2:Y:S02]  /*5ec0*/  LDG.E.U8 R216, desc[UR46][R222.64+0xa9] ;  /* 0x0000a92eded87981 */ /* 0x000ea4000c1e1100 */
[----:B--2---:R-:W-:-:S05]  /*5ed0*/  PRMT R123, R216, 0x8880, RZ ;  /* 0x00008880d87b7816 */ /* 0x004fca00000000ff */
[----:B------:R-:W-:-:S07]  /*5ee0*/  IMAD R224, R123, R22, RZ ;  /* 0x000000167be07224 */ /* 0x000fce00078e02ff */
.L_x_209:
[----:B------:R-:W-:Y:S05]  /*5ef0*/  BSYNC B1 ;  /* 0x0000000000017941 */ /* 0x000fea0003800000 */
.L_x_208:
[----:B------:R-:W-:Y:S01]  /*5f00*/  @!P1 IMAD R207, R207, R23, R224 ;  /* 0x00000017cfcf9224 */ /* 0x000fe200078e02e0 */
[----:B------:R-:W-:Y:S04]  /*5f10*/  BSSY B1, `(.L_x_210) ;  /* 0x0000006000017945 */ /* 0x000fe80003800000 */
[----:B------:R0:W-:Y:S01]  /*5f20*/  @!P1 STG.E.U8 desc[UR46][R20.64+0xa9], R207 ;  /* 0x0000a9cf14009986 */ /* 0x0001e2000c10112e */
[----:B------:R-:W-:Y:S05]  /*5f30*/  @P6 BRA `(.L_x_211) ;  /* 0x00000000000c6947 */ /* 0x000fea0003800000 */
[----:B------:R-:W2:Y:S02]  /*5f40*/  LDG.E.U8 R216, desc[UR46][R4.64+0xb0] ;  /* 0x0000b02e04d87981 */ /* 0x000ea4000c1e1100 */
[----:B--2---:R-:W-:-:S05]  /*5f50*/  PRMT R123, R216, 0x8880, RZ ;  /* 0x00008880d87b7816 */ /* 0x004fca00000000ff */
[----:B------:R-:W-:-:S07]  /*5f60*/  IMAD R224, R123, R22, RZ ;  /* 0x000000167be07224 */ /* 0x000fce00078e02ff */
.L_x_211:
[----:B------:R-:W-:Y:S05]  /*5f70*/  BSYNC B1 ;  /* 0x0000000000017941 */ /* 0x000fea0003800000 */
.L_x_210:
[----:B--2---:R-:W-:Y:S01]  /*5f80*/  @!P6 IMAD R123, R208, R23, R224 ;  /* 0x00000017d07be224 */ /* 0x004fe200078e02e0 */
[----:B------:R-:W-:Y:S04]  /*5f90*/  BSSY B1, `(.L_x_212) ;  /* 0x0000006000017945 */ /* 0x000fe80003800000 */
[----:B------:R2:W-:Y:S01]  /*5fa0*/  @!P6 STG.E.U8 desc[UR46][R220.64+0xb0], R123 ;  /* 0x0000b07bdc00e986 */ /* 0x0005e2000c10112e */
[----:B------:R-:W-:Y:S05]  /*5fb0*/  @P4 BRA `(.L_x_213) ;  /* 0x00000000000c4947 */ /* 0x000fea0003800000 */
[----:B------:R-:W2:Y:S02]  /*5fc0*/  LDG.E.U8 R216, desc[UR46][R4.64+0xb1] ;  /* 0x0000b12e04d87981 */ /* 0x000ea4000c1e1100 */
[----:B--2---:R-:W-:-:S05]  /*5fd0*/  PRMT R123, R216, 0x8880, RZ ;  /* 0x00008880d87b7816 */ /* 0x004fca00000000ff */
[----:B------:R-:W-:-:S07]  /*5fe0*/  IMAD R224, R123, R22, RZ ;  /* 0x000000167be07224 */ /* 0x000fce00078e02ff */
.L_x_213:
[----:B------:R-:W-:Y:S05]  /*5ff0*/  BSYNC B1 ;  /* 0x0000000000017941 */ /* 0x000fea0003800000 */
.L_x_212:
[----:B------:R-:W-:Y:S01]  /*6000*/  @!P4 IMAD R209, R209, R23, R224 ;  /* 0x00000017d1d1c224 */ /* 0x000fe200078e02e0 */
[----:B------:R-:W-:Y:S01]  /*6010*/  BSSY B1, `(.L_x_214) ;  /* 0x000000c000017945 */ /* 0x000fe20003800000 */
[C---:B------:R-:W-:Y:S02]  /*6020*/  ISETP.LT.OR P6, PT, R0.reuse, 0xb9, !P2 ;  /* 0x000000b90000780c */ /* 0x040fe400057c1670 */
[----:B------:R-:W-:Y:S01]  /*6030*/  IADD3 R217, P3, R217, 0x80, RZ ;  /* 0x00000080d9d97810 */ /* 0x000fe20007f7e0ff */
[----:B------:R0:W-:Y:S01]  /*6040*/  @!P4 STG.E.U8 desc[UR46][R220.64+0xb1], R209 ;  /* 0x0000b1d1dc00c986 */ /* 0x0001e2000c10112e */
[C---:B------:R-:W-:Y:S02]  /*6050*/  ISETP.LT.OR P4, PT, R0.reuse, 0xb1, !P0 ;  /* 0x000000b10000780c */ /* 0x040fe40004781670 */
[----:B------:R-:W-:Y:S02]  /*6060*/  ISETP.GE.AND P1, PT, R3, 0x81, PT ;  /* 0x000000810300780c */ /* 0x000fe40003f26270 */
[----:B------:R-:W-:-:S02]  /*6070*/  ISETP.LT.OR P5, PT, R0, 0xb2, !P0 ;  /* 0x000000b20000780c */ /* 0x000fc400047a1670 */
[----:B------:R-:W-:-:S07]  /*6080*/  ISETP.LT.OR P2, PT, R0, 0xba, !P2 ;  /* 0x000000ba0000780c */ /* 0x000fce0005741670 */
[----:B0-----:R-:W-:Y:S06]  /*6090*/  @P4 BRA `(.L_x_215) ;  /* 0x00000000000c4947 */ /* 0x001fec0003800000 */
[----:B------:R-:W2:Y:S02]  /*60a0*/  LDG.E.U8 R216, desc[UR46][R222.64+0xb0] ;  /* 0x0000b02eded87981 */ /* 0x000ea4000c1e1100 */
[----:B--2---:R-:W-:-:S05]  /*60b0*/  PRMT R123, R216, 0x8880, RZ ;  /* 0x00008880d87b7816 */ /* 0x004fca00000000ff */
[----:B------:R-:W-:-:S07]  /*60c0*/  IMAD R224, R123, R22, RZ ;  /* 0x000000167be07224 */ /* 0x000fce00078e02ff */
.L_x_215:
[----:B------:R-:W-:Y:S05]  /*60d0*/  BSYNC B1 ;  /* 0x0000000000017941 */ /* 0x000fea0003800000 */
.L_x_214:
[----:B--2---:R-:W-:Y:S01]  /*60e0*/  @!P4 IMAD R123, R210, R23, R224 ;  /* 0x00000017d27bc224 */ /* 0x004fe200078e02e0 */
[----:B------:R-:W-:Y:S04]  /*60f0*/  BSSY B1, `(.L_x_216) ;  /* 0x0000006000017945 */ /* 0x000fe80003800000 */
[----:B------:R0:W-:Y:S01]  /*6100*/  @!P4 STG.E.U8 desc[UR46][R20.64+0xb0], R123 ;  /* 0x0000b07b1400c986 */ /* 0x0001e2000c10112e */
[----:B------:R-:W-:Y:S05]  /*6110*/  @P5 BRA `(.L_x_217) ;  /* 0x00000000000c5947 */ /* 0x000fea0003800000 */
[----:B------:R-:W0:Y:S02]  /*6120*/  LDG.E.U8 R216, desc[UR46][R222.64+0xb1] ;  /* 0x0000b12eded87981 */ /* 0x000e24000c1e1100 */
[----:B0-----:R-:W-:-:S05]  /*6130*/  PRMT R123, R216, 0x8880, RZ ;  /* 0x00008880d87b7816 */ /* 0x001fca00000000ff */
[----:B------:R-:W-:-:S07]  /*6140*/  IMAD R224, R123, R22, RZ ;  /* 0x000000167be07224 */ /* 0x000fce00078e02ff */
.L_x_217:
[----:B------:R-:W-:Y:S05]  /*6150*/  BSYNC B1 ;  /* 0x0000000000017941 */ /* 0x000fea0003800000 */
.L_x_216:
[----:B------:R-:W-:Y:S01]  /*6160*/  @!P5 IMAD R211, R211, R23, R224 ;  /* 0x00000017d3d3d224 */ /* 0x000fe200078e02e0 */
[----:B------:R-:W-:Y:S04]  /*6170*/  BSSY B1, `(.L_x_218) ;  /* 0x0000006000017945 */ /* 0x000fe80003800000 */
[----:B------:R2:W-:Y:S01]  /*6180*/  @!P5 STG.E.U8 desc[UR46][R20.64+0xb1], R211 ;  /* 0x0000b1d31400d986 */ /* 0x0005e2000c10112e */
[----:B------:R-:W-:Y:S05]  /*6190*/  @P6 BRA `(.L_x_219) ;  /* 0x00000000000c6947 */ /* 0x000fea0003800000 */
[----:B------:R-:W0:Y:S02]  /*61a0*/  LDG.E.U8 R216, desc[UR46][R4.64+0xb8] ;  /* 0x0000b82e04d87981 */ /* 0x000e24000c1e1100 */
[----:B0-----:R-:W-:-:S05]  /*61b0*/  PRMT R123, R216, 0x8880, RZ ;  /* 0x00008880d87b7816 */ /* 0x001fca00000000ff */
[----:B------:R-:W-:-:S07]  /*61c0*/  IMAD R224, R123, R22, RZ ;  /* 0x000000167be07224 */ /* 0x000fce00078e02ff */
.L_x_219:
[----:B------:R-:W-:Y:S05]  /*61d0*/  BSYNC B1 ;  /* 0x0000000000017941 */ /* 0x000fea0003800000 */
.L_x_218:
[----:B---3--:R-:W-:Y:S01]  /*61e0*/  @!P6 IMAD R125, R212, R23, R224 ;  /* 0x00000017d47de224 */ /* 0x008fe200078e02e0 */
[----:B------:R-:W-:Y:S01]  /*61f0*/  BSSY B1, `(.L_x_220) ;  /* 0x0000007000017945 */ /* 0x000fe20003800000 */
[----:B0-----:R-:W-:-:S03]  /*6200*/  IMAD.WIDE.U32 R122, R217, R12, R6 ;  /* 0x0000000cd97a7225 */ /* 0x001fc600078e0006 */
[----:B------:R0:W-:Y:S01]  /*6210*/  @!P6 STG.E.U8 desc[UR46][R220.64+0xb8], R125 ;  /* 0x0000b87ddc00e986 */ /* 0x0001e2000c10112e */
[----:B------:R-:W-:Y:S05]  /*6220*/  @P2 BRA `(.L_x_221) ;  /* 0x00000000000c2947 */ /* 0x000fea0003800000 */
[----:B------:R-:W0:Y:S02]  /*6230*/  LDG.E.U8 R216, desc[UR46][R4.64+0xb9] ;  /* 0x0000b92e04d87981 */ /* 0x000e24000c1e1100 */
[----:B0-----:R-:W-:-:S05]  /*6240*/  PRMT R125, R216, 0x8880, RZ ;  /* 0x00008880d87d7816 */ /* 0x001fca00000000ff */
[----:B------:R-:W-:-:S07]  /*6250*/  IMAD R224, R125, R22, RZ ;  /* 0x000000167de07224 */ /* 0x000fce00078e02ff */
.L_x_221:
[----:B------:R-:W-:Y:S05]  /*6260*/  BSYNC B1 ;  /* 0x0000000000017941 */ /* 0x000fea0003800000 */
.L_x_220:
[----:B------:R-:W-:Y:S01]  /*6270*/  @!P2 IMAD R213, R213, R23, R224 ;  /* 0x00000017d5d5a224 */ /* 0x000fe200078e02e0 */
[C---:B------:R-:W-:Y:S01]  /*6280*/  ISETP.LT.OR P5, PT, R0.reuse, 0xb9, !P0 ;  /* 0x000000b90000780c */ /* 0x040fe200047a1670 */
[----:B0-----:R-:W-:Y:S01]  /*6290*/  IMAD.X R125, RZ, RZ, UR11, P3 ;  /* 0x0000000bff7d7e24 */ /* 0x001fe200098e06ff */
[----:B------:R-:W-:Y:S01]  /*62a0*/  BSSY B1, `(.L_x_222) ;  /* 0x000000a000017945 */ /* 0x000fe20003800000 */
[C---:B------:R-:W-:Y:S01]  /*62b0*/  ISETP.LT.OR P0, PT, R0.reuse, 0xba, !P0 ;  /* 0x000000ba0000780c */ /* 0x040fe20004701670 */
[----:B------:R0:W-:Y:S01]  /*62c0*/  @!P2 STG.E.U8 desc[UR46][R220.64+0xb9], R213 ;  /* 0x0000b9d5dc00a986 */ /* 0x0001e2000c10112e */
[----:B------:R-:W-:Y:S01]  /*62d0*/  ISETP.LT.OR P4, PT, R0, 0x1, !P1 ;  /* 0x000000010000780c */ /* 0x000fe20004f81670 */
[----:B------:R-:W-:Y:S01]  /*62e0*/  IMAD R124, R125, R12, RZ ;  /* 0x0000000c7d7c7224 */ /* 0x000fe200078e02ff */
[----:B------:R-:W-:-:S06]  /*62f0*/  IADD3 R4, P6, R122, R10, RZ ;  /* 0x0000000a7a047210 */ /* 0x000fcc0007fde0ff */
[----:B------:R-:W-:Y:S07]  /*6300*/  @P5 BRA `(.L_x_223) ;  /* 0x00000000000c5947 */ /* 0x000fee0003800000 */
[----:B------:R-:W3:Y:S02]  /*6310*/  LDG.E.U8 R216, desc[UR46][R222.64+0xb8] ;  /* 0x0000b82eded87981 */ /* 0x000ee4000c1e1100 */
[----:B---3--:R-:W-:-:S05]  /*6320*/  PRMT R125, R216, 0x8880, RZ ;  /* 0x00008880d87d7816 */ /* 0x008fca00000000ff */
[----:B------:R-:W-:-:S07]  /*6330*/  IMAD R224, R125, R22, RZ ;  /* 0x000000167de07224 */ /* 0x000fce00078e02ff */
.L_x_223:
[----:B------:R-:W-:Y:S05]  /*6340*/  BSYNC B1 ;  /* 0x0000000000017941 */ /* 0x000fea0003800000 */
.L_x_222:
[----:B------:R-:W-:Y:S01]  /*6350*/  @!P5 IMAD R125, R214, R23, R224 ;  /* 0x00000017d67dd224 */ /* 0x000fe200078e02e0 */
[----:B------:R-:W-:Y:S01]  /*6360*/  BSSY B1, `(.L_x_224) ;  /* 0x0000007000017945 */ /* 0x000fe20003800000 */
[----:B----4-:R-:W-:-:S03]  /*6370*/  IMAD R127, R217, R13, R124 ;  /* 0x0000000dd97f7224 */ /* 0x010fc600078e027c */
[----:B------:R3:W-:Y:S01]  /*6380*/  @!P5 STG.E.U8 desc[UR46][R20.64+0xb8], R125 ;  /* 0x0000b87d1400d986 */ /* 0x0007e2000c10112e */
[----:B------:R-:W-:Y:S05]  /*6390*/  @P0 BRA `(.L_x_225) ;  /* 0x00000000000c0947 */ /* 0x000fea0003800000 */
[----:B------:R-:W4:Y:S02]  /*63a0*/  LDG.E.U8 R216, desc[UR46][R222.64+0xb9] ;  /* 0x0000b92eded87981 */ /* 0x000f24000c1e1100 */
[----:B----4-:R-:W-:-:S05]  /*63b0*/  PRMT R13, R216, 0x8880, RZ ;  /* 0x00008880d80d7816 */ /* 0x010fca00000000ff */
[----:B------:R-:W-:-:S07]  /*63c0*/  IMAD R224, R13, R22, RZ ;  /* 0x000000160de07224 */ /* 0x000fce00078e02ff */
.L_x_225:
[----:B------:R-:W-:Y:S05]  /*63d0*/  BSYNC B1 ;  /* 0x0000000000017941 */ /* 0x000fea0003800000 */
.L_x_224:
[----:B------:R-:W-:Y:S01]  /*63e0*/  @!P0 IMAD R215, R215, R23, R224 ;  /* 0x00000017d7d78224 */ /* 0x000fe200078e02e0 */
[----:B------:R-:W-:Y:S01]  /*63f0*/  BSSY B1, `(.L_x_226) ;  /* 0x0000008000017945 */ /* 0x000fe20003800000 */
[----:B------:R-:W-:Y:S01]  /*6400*/  IADD3.X R5, R11, R123, R127, P6, !PT ;  /* 0x0000007b0b057210 */ /* 0x000fe200037fe47f */
[----:B------:R-:W-:Y:S02]  /*6410*/  IMAD.WIDE.U32 R12, R217, R12, R120 ;  /* 0x0000000cd90c7225 */ /* 0x000fe400078e0078 */
[----:B------:R4:W-:Y:S01]  /*6420*/  @!P0 STG.E.U8 desc[UR46][R20.64+0xb9], R215 ;  /* 0x0000b9d714008986 */ /* 0x0009e2000c10112e */
[----:B------:R-:W-:Y:S05]  /*6430*/  @P4 BRA `(.L_x_227) ;  /* 0x00000000000c4947 */ /* 0x000fea0003800000 */
[----:B------:R-:W1:Y:S02]  /*6440*/  LDG.E.U8 R216, desc[UR46][R4.64] ;  /* 0x0000002e04d87981 */ /* 0x000e64000c1e1100 */
[----:B-1234-:R-:W-:-:S05]  /*6450*/  PRMT R21, R216, 0x8880, RZ ;  /* 0x00008880d8157816 */ /* 0x01efca00000000ff */
[----:B------:R-:W-:-:S07]  /*6460*/  IMAD R224, R21, R22, RZ ;  /* 0x0000001615e07224 */ /* 0x000fce00078e02ff */
.L_x_227:
[----:B------:R-:W-:Y:S05]  /*6470*/  BSYNC B1 ;  /* 0x0000000000017941 */ /* 0x000fea0003800000 */
.L_x_226:
[----:B------:R-:W-:Y:S01]  /*6480*/  @!P4 IMAD R9, R24, R23, R224 ;  /* 0x000000171809c224 */ /* 0x000fe200078e02e0 */
[----:B------:R-:W-:Y:S01]  /*6490*/  ISETP.GE.AND P0, PT, R3, 0x89, PT ;  /* 0x000000890300780c */ /* 0x000fe20003f06270 */
[----:B------:R-:W-:Y:S01]  /*64a0*/  BSSY B1, `(.L_x_228) ;  /* 0x000000b000017945 */ /* 0x000fe20003800000 */
[----:B------:R-:W-:Y:S01]  /*64b0*/  IADD3 R8, P5, P3, R8, R10, R12 ;  /* 0x0000000a08087210 */ /* 0x000fe20007bbe00c */
[----:B------:R-:W-:Y:S01]  /*64c0*/  IMAD.IADD R12, R127, 0x1, R13 ;  /* 0x000000017f0c7824 */ /* 0x000fe200078e020d */
[----:B------:R0:W-:Y:S01]  /*64d0*/  @!P4 STG.E.U8 desc[UR46][R218.64], R9 ;  /* 0x00000009da00c986 */ /* 0x0001e2000c10112e */
[C---:B------:R-:W-:Y:S02]  /*64e0*/  ISETP.LT.OR P4, PT, R0.reuse, 0x2, !P1 ;  /* 0x000000020000780c */ /* 0x040fe40004f81670 */
[C---:B------:R-:W-:Y:S02]  /*64f0*/  ISETP.LT.OR P6, PT, R0.reuse, 0x1, !P0 ;  /* 0x000000010000780c */ /* 0x040fe400047c1670 */
[----:B------:R-:W-:-:S09]  /*6500*/  ISETP.LT.OR P2, PT, R0, 0x2, !P0 ;  /* 0x000000020000780c */ /* 0x000fd20004741670 */
[----:B0-----:R-:W-:Y:S05]  /*6510*/  @P4 BRA `(.L_x_229) ;  /* 0x00000000000c4947 */ /* 0x001fea0003800000 */
[----:B------:R-:W5:Y:S02]  /*6520*/  LDG.E.U8 R216, desc[UR46][R4.64+0x1] ;  /* 0x0000012e04d87981 */ /* 0x000f64000c1e1100 */
[----:B-----5:R-:W-:-:S05]  /*6530*/  PRMT R3, R216, 0x8880, RZ ;  /* 0x00008880d8037816 */ /* 0x020fca00000000ff */
[----:B------:R-:W-:-:S07]  /*6540*/  IMAD R224, R3, R22, RZ ;  /* 0x0000001603e07224 */ /* 0x000fce00078e02ff */
.L_x_229:
[----:B------:R-:W-:Y:S05]  /*6550*/  BSYNC B1 ;  /* 0x0000000000017941 */ /* 0x000fea0003800000 */
.L_x_228:
[----:B------:R-:W-:Y:S01]  /*6560*/  @!P4 IMAD R25, R25, R23, R224 ;  /* 0x000000171919c224 */ /* 0x000fe200078e02e0 */
[----:B------:R-:W-:Y:S01]  /*6570*/  BSSY B1, `(.L_x_230) ;  /* 0x0000007000017945 */ /* 0x000fe20003800000 */
[----:B------:R-:W-:-:S03]  /*6580*/  IADD3.X R9, R7, R11, R12, P5, P3 ;  /* 0x0000000b07097210 */ /* 0x000fc60002fe640c */
[----:B------:R0:W-:Y:S01]  /*6590*/  @!P4 STG.E.U8 desc[UR46][R218.64+0x1], R25 ;  /* 0x00000119da00c986 */ /* 0x0001e2000c10112e */
[----:B------:R-:W-:Y:S05]  /*65a0*/  @P6 BRA `(.L_x_231) ;  /* 0x00000000000c6947 */ /* 0x000fea0003800000 */
[----:B------:R-:W5:Y:S02]  /*65b0*/  LDG.E.U8 R216, desc[UR46][R8.64] ;  /* 0x0000002e08d87981 */ /* 0x000f64000c1e1100 */
[----:B-----5:R-:W-:-:S05]  /*65c0*/  PRMT R3, R216, 0x8880, RZ ;  /* 0x00008880d8037816 */ /* 0x020fca00000000ff */
[----:B------:R-:W-:-:S07]  /*65d0*/  IMAD R224, R3, R22, RZ ;  /* 0x0000001603e07224 */ /* 0x000fce00078e02ff */
.L_x_231:
[----:B------:R-:W-:Y:S05]  /*65e0*/  BSYNC B1 ;  /* 0x0000000000017941 */ /* 0x000fea0003800000 */
.L_x_230:
[----:B------:R-:W-:Y:S01]  /*65f0*/  @!P6 IMAD R3, R26, R23, R224 ;  /* 0x000000171a03e224 */ /* 0x000fe200078e02e0 */
[----:B------:R-:W-:Y:S04]  /*6600*/  BSSY B1, `(.L_x_232) ;  /* 0x0000006000017945 */ /* 0x000fe80003800000 */
[----:B------:R0:W-:Y:S01]  /*6610*/  @!P6 STG.E.U8 desc[UR46][R14.64], R3 ;  /* 0x000000030e00e986 */ /* 0x0001e2000c10112e */
[----:B------:R-:W-:Y:S05]  /*6620*/  @P2 BRA `(.L_x_233) ;  /* 0x00000000000c2947 */ /* 0x000fea0003800000 */
[----:B------:R-:W0:Y:S02]  /*6630*/  LDG.E.U8 R216, desc[UR46][R8.64+0x1] ;  /* 0x0000012e08d87981 */ /* 0x000e24000c1e1100 */
[----:B0-----:R-:W-:-:S05]  /*6640*/  PRMT R3, R216, 0x8880, RZ ;  /* 0x00008880d8037816 */ /* 0x001fca00000000ff */
[----:B------:R-:W-:-:S07]  /*6650*/  IMAD R224, R3, R22, RZ ;  /* 0x0000001603e07224 */ /* 0x000fce00078e02ff */
.L_x_233:
[----:B------:R-:W-:Y:S05]  /*6660*/  BSYNC B1 ;  /* 0x0000000000017941 */ /* 0x000fea0003800000 */
.L_x_232:
        /* <DEDUP_REMOVED lines=9> */
[----:B------:R-:W0:Y:S02]  /*6700*/  LDG.E.U8 R216, desc[UR46][R4.64+0x8] ;  /* 0x0000082e04d87981 */ /* 0x000e24000c1e1100 */
[----:B0-----:R-:W-:-:S05]  /*6710*/  PRMT R3, R216, 0x8880, RZ ;  /* 0x00008880d8037816 */ /* 0x001fca00000000ff */
[----:B------:R-:W-:-:S07]  /*6720*/  IMAD R224, R3, R22, RZ ;  /* 0x0000001603e07224 */ /* 0x000fce00078e02ff */
.L_x_235:
[----:B------:R-:W-:Y:S05]  /*6730*/  BSYNC B1 ;  /* 0x0000000000017941 */ /* 0x000fea0003800000 */
.L_x_234:
[----:B0-----:R-:W-:Y:S01]  /*6740*/  @!P4 IMAD R3, R28, R23, R224 ;  /* 0x000000171c03c224 */ /* 0x001fe200078e02e0 */
[----:B------:R-:W-:Y:S04]  /*6750*/  BSSY B1, `(.L_x_236) ;  /* 0x0000006000017945 */ /* 0x000fe80003800000 */
[----:B------:R0:W-:Y:S01]  /*6760*/  @!P4 STG.E.U8 desc[UR46][R218.64+0x8], R3 ;  /* 0x00000803da00c986 */ /* 0x0001e2000c10112e */
[----:B------:R-:W-:Y:S05]  /*6770*/  @P3 BRA `(.L_x_237) ;  /* 0x00000000000c3947 */ /* 0x000fea0003800000 */
[----:B------:R-:W0:Y:S02]  /*6780*/  LDG.E.U8 R216, desc[UR46][R4.64+0x9] ;  /* 0x0000092e04d87981 */ /* 0x000e24000c1e1100 */
[----:B0-----:R-:W-:-:S05]  /*6790*/  PRMT R3, R216, 0x8880, RZ ;  /* 0x00008880d8037816 */ /* 0x001fca00000000ff */
[----:B------:R-:W-:-:S07]  /*67a0*/  IMAD R224, R3, R22, RZ ;  /* 0x0000001603e07224 */ /* 0x000fce00078e02ff */
.L_x_237:
[----:B------:R-:W-:Y:S05]  /*67b0*/  BSYNC B1 ;  /* 0x0000000000017941 */ /* 0x000fea0003800000 */
.L_x_236:
[----:B------:R-:W-:Y:S01]  /*67c0*/  @!P3 IMAD R29, R29, R23, R224 ;  /* 0x000000171d1db224 */ /* 0x000fe200078e02e0 */
[----:B------:R-:W-:Y:S04]  /*67d0*/  BSSY B1, `(.L_x_238) ;  /* 0x0000006000017945 */ /* 0x000fe80003800000 */
[----:B------:R0:W-:Y:S01]  /*67e0*/  @!P3 STG.E.U8 desc[UR46][R218.64+0x9], R29 ;  /* 0x0000091dda00b986 */ /* 0x0001e2000c10112e */
[----:B------:R-:W-:Y:S05]  /*67f0*/  @P5 BRA `(.L_x_239) ;  /* 0x00000000000c5947 */ /* 0x000fea0003800000 */
[----:B------:R-:W0:Y:S02]  /*6800*/  LDG.E.U8 R216, desc[UR46][R8.64+0x8] ;  /* 0x0000082e08d87981 */ /* 0x000e24000c1e1100 */
[----:B0-----:R-:W-:-:S05]  /*6810*/  PRMT R3, R216, 0x8880, RZ ;  /* 0x00008880d8037816 */ /* 0x001fca00000000ff */
[----:B------:R-:W-:-:S07]  /*6820*/  IMAD R224, R3, R22, RZ ;  /* 0x0000001603e07224 */ /* 0x000fce00078e02ff */
.L_x_239:
[----:B------:R-:W-:Y:S05]  /*6830*/  BSYNC B1 ;  /* 0x0000000000017941 */ /* 0x000fea0003800000 */
.L_x_238:
[----:B0-----:R-:W-:Y:S01]  /*6840*/  @!P5 IMAD R3, R30, R23, R224 ;  /* 0x000000171e03d224 */ /* 0x001fe200078e02e0 */
[----:B------:R-:W-:Y:S04]  /*6850*/  BSSY B1, `(.L_x_240) ;  /* 0x0000006000017945 */ /* 0x000fe80003800000 */
[----:B------:R0:W-:Y:S01]  /*6860*/  @!P5 STG.E.U8 desc[UR46][R14.64+0x8], R3 ;  /* 0x000008030e00d986 */ /* 0x0001e2000c10112e */
[----:B------:R-:W-:Y:S05]  /*6870*/  @P6 BRA `(.L_x_241) ;  /* 0x00000000000c6947 */ /* 0x000fea0003800000 */
[----:B------:R-:W0:Y:S02]  /*6880*/  LDG.E.U8 R216, desc[UR46][R8.64+0x9] ;  /* 0x0000092e08d87981 */ /* 0x000e24000c1e1100 */
[----:B0-----:R-:W-:-:S05]  /*6890*/  PRMT R3, R216, 0x8880, RZ ;  /* 0x00008880d8037816 */ /* 0x001fca00000000ff */
[----:B------:R-:W-:-:S07]  /*68a0*/  IMAD R224, R3, R22, RZ ;  /* 0x0000001603e07224 */ /* 0x000fce00078e02ff */
.L_x_241:
[----:B------:R-:W-:Y:S05]  /*68b0*/  BSYNC B1 ;  /* 0x0000000000017941 */ /* 0x000fea0003800000 */
.L_x_240:
[----:B------:R-:W-:Y:S01]  /*68c0*/  @!P6 IMAD R31, R31, R23, R224 ;  /* 0x000000171f1fe224 */ /* 0x000fe200078e02e0 */
[----:B------:R-:W-:Y:S04]  /*68d0*/  BSSY B1, `(.L_x_242) ;  /* 0x0000006000017945 */ /* 0x000fe80003800000 */
[----:B------:R0:W-:Y:S01]  /*68e0*/  @!P6 STG.E.U8 desc[UR46][R14.64+0x9], R31 ;  /* 0x0000091f0e00e986 */ /* 0x0001e2000c10112e */
[----:B------:R-:W-:Y:S05]  /*68f0*/  @P2 BRA `(.L_x_243) ;  /* 0x00000000000c2947 */ /* 0x000fea0003800000 */
[----:B------:R-:W0:Y:S02]  /*6900*/  LDG.E.U8 R216, desc[UR46][R4.64+0x10] ;  /* 0x0000102e04d87981 */ /* 0x000e24000c1e1100 */
[----:B0-----:R-:W-:-:S05]  /*6910*/  PRMT R3, R216, 0x8880, RZ ;  /* 0x00008880d8037816 */ /* 0x001fca00000000ff */
[----:B------:R-:W-:-:S07]  /*6920*/  IMAD R224, R3, R22, RZ ;  /* 0x0000001603e07224 */ /* 0x000fce00078e02ff */
.L_x_243:
[----:B------:R-:W-:Y:S05]  /*6930*/  BSYNC B1 ;  /* 0x0000000000017941 */ /* 0x000fea0003800000 */
.L_x_242:
[----:B------:R-:W-:Y:S01]  /*6940*/  ISETP.LT.OR P4, PT, R0, 0x12, !P1 ;  /* 0x000000120000780c */ /* 0x000fe20004f81670 */
[----:B0-----:R-:W-:Y:S01]  /*6950*/  @!P2 IMAD R3, R32, R23, R224 ;  /* 0x000000172003a224 */ /* 0x001fe200078e02e0 */
        /* <DEDUP_REMOVED lines=10> */
.L_x_245:
[----:B------:R-:W-:Y:S05]  /*6a00*/  BSYNC B1 ;  /* 0x0000000000017941 */ /* 0x000fea0003800000 */
.L_x_244:
[----:B------:R-:W-:Y:S01]  /*6a10*/  @!P4 IMAD R33, R33, R23, R224 ;  /* 0x000000172121c224 */ /* 0x000fe200078e02e0 */
[----:B------:R-:W-:Y:S04]  /*6a20*/  BSSY B1, `(.L_x_246) ;  /* 0x0000006000017945 */ /* 0x000fe80003800000 */
[----:B------:R0:W-:Y:S01]  /*6a30*/  @!P4 STG.E.U8 desc[UR46][R218.64+0x11], R33 ;  /* 0x00001121da00c986 */ /* 0x0001e2000c10112e */
[----:B------:R-:W-:Y:S05]  /*6a40*/  @P3 BRA `(.L_x_247) ;  /* 0x00000000000c3947 */ /* 0x000fea0003800000 */
[----:B------:R-:W0:Y:S02]  /*6a50*/  LDG.E.U8 R216, desc[UR46][R8.64+0x10] ;  /* 0x0000102e08d87981 */ /* 0x000e24000c1e1100 */
[----:B0-----:R-:W-:-:S05]  /*6a60*/  PRMT R3, R216, 0x8880, RZ ;  /* 0x00008880d8037816 */ /* 0x001fca00000000ff */
[----:B------:R-:W-:-:S07]  /*6a70*/  IMAD R224, R3, R22, RZ ;  /* 0x0000001603e07224 */ /* 0x000fce00078e02ff */
.L_x_247:
[----:B------:R-:W-:Y:S05]  /*6a80*/  BSYNC B1 ;  /* 0x0000000000017941 */ /* 0x000fea0003800000 */
.L_x_246:
[----:B0-----:R-:W-:Y:S01]  /*6a90*/  @!P3 IMAD R3, R34, R23, R224 ;  /* 0x000000172203b224 */ /* 0x001fe200078e02e0 */
[----:B------:R-:W-:Y:S04]  /*6aa0*/  BSSY B1, `(.L_x_248) ;  /* 0x0000006000017945 */ /* 0x000fe80003800000 */
[----:B------:R0:W-:Y:S01]  /*6ab0*/  @!P3 STG.E.U8 desc[UR46][R14.64+0x10], R3 ;  /* 0x000010030e00b986 */ /* 0x0001e2000c10112e */
[----:B------:R-:W-:Y:S05]  /*6ac0*/  @P5 BRA `(.L_x_249) ;  /* 0x00000000000c5947 */ /* 0x000fea0003800000 */
[----:B------:R-:W0:Y:S02]  /*6ad0*/  LDG.E.U8 R216, desc[UR46][R8.64+0x11] ;  /* 0x0000112e08d87981 */ /* 0x000e24000c1e1100 */
[----:B0-----:R-:W-:-:S05]  /*6ae0*/  PRMT R3, R216, 0x8880, RZ ;  /* 0x00008880d8037816 */ /* 0x001fca00000000ff */
[----:B------:R-:W-:-:S07]  /*6af0*/  IMAD R224, R3, R22, RZ ;  /* 0x0000001603e07224 */ /* 0x000fce00078e02ff */
.L_x_249:
[----:B------:R-:W-:Y:S05]  /*6b00*/  BSYNC B1 ;  /* 0x0000000000017941 */ /* 0x000fea0003800000 */
.L_x_248:
[----:B------:R-:W-:Y:S01]  /*6b10*/  @!P5 IMAD R35, R35, R23, R224 ;  /* 0x000000172323d224 */ /* 0x000fe200078e02e0 */
[----:B------:R-:W-:Y:S04]  /*6b20*/  BSSY B1, `(.L_x_250) ;  /* 0x0000006000017945 */ /* 0x000fe80003800000 */
[----:B------:R0:W-:Y:S01]  /*6b30*/  @!P5 STG.E.U8 desc[UR46][R14.64+0x11], R35 ;  /* 0x000011230e00d986 */ /* 0x0001e2000c10112e */
[----:B------:R-:W-:Y:S05]  /*6b40*/  @P6 BRA `(.L_x_251) ;  /* 0x00000000000c6947 */ /* 0x000fea0003800000 */
[----:B------:R-:W0:Y:S02]  /*6b50*/  LDG.E.U8 R216, desc[UR46][R4.64+0x18] ;  /* 0x0000182e04d87981 */ /* 0x000e24000c1e1100 */
[----:B0-----:R-:W-:-:S05]  /*6b60*/  PRMT R3, R216, 0x8880, RZ ;  /* 0x00008880d8037816 */ /* 0x001fca00000000ff */
[----:B------:R-:W-:-:S07]  /*6b70*/  IMAD R224, R3, R22, RZ ;  /* 0x0000001603e07224 */ /* 0x000fce00078e02ff */
.L_x_251:
[----:B------:R-:W-:Y:S05]  /*6b80*/  BSYNC B1 ;  /* 0x0000000000017941 */ /* 0x000fea0003800000 */
.L_x_250:
[----:B0-----:R-:W-:Y:S01]  /*6b90*/  @!P6 IMAD R3, R36, R23, R224 ;  /* 0x000000172403e224 */ /* 0x001fe200078e02e0 */
[----:B------:R-:W-:Y:S04]  /*6ba0*/  BSSY B1, `(.L_x_252) ;  /* 0x0000006000017945 */ /* 0x000fe80003800000 */
[----:B------:R0:W-:Y:S01]  /*6bb0*/  @!P6 STG.E.U8 desc[UR46][R218.64+0x18], R3 ;  /* 0x00001803da00e986 */ /* 0x0001e2000c10112e */
[----:B------:R-:W-:Y:S05]  /*6bc0*/  @P2 BRA `(.L_x_253) ;  /* 0x00000000000c2947 */ /* 0x000fea0003800000 */
[----:B------:R-:W0:Y:S02]  /*6bd0*/  LDG.E.U8 R216, desc[UR46][R4.64+0x19] ;  /* 0x0000192e04d87981 */ /* 0x000e24000c1e1100 */
[----:B0-----:R-:W-:-:S05]  /*6be0*/  PRMT R3, R216, 0x8880, RZ ;  /* 0x00008880d8037816 */ /* 0x001fca00000000ff */
[----:B------:R-:W-:-:S07]  /*6bf0*/  IMAD R224, R3, R22, RZ ;  /* 0x0000001603e07224 */ /* 0x000fce00078e02ff */
.L_x_253:
[----:B------:R-:W-:Y:S05]  /*6c00*/  BSYNC B1 ;  /* 0x0000000000017941 */ /* 0x000fea0003800000 */
.L_x_252:
        /* <DEDUP_REMOVED lines=12> */
.L_x_255:
[----:B------:R-:W-:Y:S05]  /*6cd0*/  BSYNC B1 ;  /* 0x0000000000017941 */ /* 0x000fea0003800000 */
.L_x_254:
[----:B0-----:R-:W-:Y:S01]  /*6ce0*/  @!P4 IMAD R3, R38, R23, R224 ;  /* 0x000000172603c224 */ /* 0x001fe200078e02e0 */
[----:B------:R-:W-:Y:S04]  /*6cf0*/  BSSY B1, `(.L_x_256) ;  /* 0x0000006000017945 */ /* 0x000fe80003800000 */
[----:B------:R0:W-:Y:S01]  /*6d00*/  @!P4 STG.E.U8 desc[UR46][R14.64+0x18], R3 ;  /* 0x000018030e00c986 */ /* 0x0001e2000c10112e */
[----:B------:R-:W-:Y:S05]  /*6d10*/  @P3 BRA `(.L_x_257) ;  /* 0x00000000000c3947 */ /* 0x000fea0003800000 */
[----:B------:R-:W0:Y:S02]  /*6d20*/  LDG.E.U8 R216, desc[UR46][R8.64+0x19] ;  /* 0x0000192e08d87981 */ /* 0x000e24000c1e1100 */
[----:B0-----:R-:W-:-:S05]  /*6d30*/  PRMT R3, R216, 0x8880, RZ ;  /* 0x00008880d8037816 */ /* 0x001fca00000000ff */
[----:B------:R-:W-:-:S07]  /*6d40*/  IMAD R224, R3, R22, RZ ;  /* 0x0000001603e07224 */ /* 0x000fce00078e02ff */
.L_x_257:
[----:B------:R-:W-:Y:S05]  /*6d50*/  BSYNC B1 ;  /* 0x0000000000017941 */ /* 0x000fea0003800000 */
.L_x_256:
[----:B------:R-:W-:Y:S01]  /*6d60*/  @!P3 IMAD R39, R39, R23, R224 ;  /* 0x000000172727b224 */ /* 0x000fe200078e02e0 */
[----:B------:R-:W-:Y:S04]  /*6d70*/  BSSY B1, `(.L_x_258) ;  /* 0x0000006000017945 */ /* 0x000fe80003800000 */
[----:B------:R0:W-:Y:S01]  /*6d80*/  @!P3 STG.E.U8 desc[UR46][R14.64+0x19], R39 ;  /* 0x000019270e00b986 */ /* 0x0001e2000c10112e */
[----:B------:R-:W-:Y:S05]  /*6d90*/  @P5 BRA `(.L_x_259) ;  /* 0x00000000000c5947 */ /* 0x000fea0003800000 */
[----:B------:R-:W0:Y:S02]  /*6da0*/  LDG.E.U8 R216, desc[UR46][R4.64+0x20] ;  /* 0x0000202e04d87981 */ /* 0x000e24000c1e1100 */
[----:B0-----:R-:W-:-:S05]  /*6db0*/  PRMT R3, R216, 0x8880, RZ ;  /* 0x00008880d8037816 */ /* 0x001fca00000000ff */
[----:B------:R-:W-:-:S07]  /*6dc0*/  IMAD R224, R3, R22, RZ ;  /* 0x0000001603e07224 */ /* 0x000fce00078e02ff */
.L_x_259:
[----:B------:R-:W-:Y:S05]  /*6dd0*/  BSYNC B1 ;  /* 0x0000000000017941 */ /* 0x000fea0003800000 */
.L_x_258:
[----:B0-----:R-:W-:Y:S01]  /*6de0*/  @!P5 IMAD R3, R40, R23, R224 ;  /* 0x000000172803d224 */ /* 0x001fe200078e02e0 */
[----:B------:R-:W-:Y:S04]  /*6df0*/  BSSY B1, `(.L_x_260) ;  /* 0x0000006000017945 */ /* 0x000fe80003800000 */
[----:B------:R0:W-:Y:S01]  /*6e00*/  @!P5 STG.E.U8 desc[UR46][R218.64+0x20], R3 ;  /* 0x00002003da00d986 */ /* 0x0001e2000c10112e */
[----:B------:R-:W-:Y:S05]  /*6e10*/  @P6 BRA `(.L_x_261) ;  /* 0x00000000000c6947 */ /* 0x000fea0003800000 */
[----:B------:R-:W0:Y:S02]  /*6e20*/  LDG.E.U8 R216, desc[UR46][R4.64+0x21] ;  /* 0x0000212e04d87981 */ /* 0x000e24000c1e1100 */
[----:B0-----:R-:W-:-:S05]  /*6e30*/  PRMT R3, R216, 0x8880, RZ ;  /* 0x00008880d8037816 */ /* 0x001fca00000000ff */
[----:B------:R-:W-:-:S07]  /*6e40*/  IMAD R224, R3, R22, RZ ;  /* 0x0000001603e07224 */ /* 0x000fce00078e02ff */
.L_x_261:
[----:B------:R-:W-:Y:S05]  /*6e50*/  BSYNC B1 ;  /* 0x0000000000017941 */ /* 0x000fea0003800000 */
.L_x_260:
[----:B------:R-:W-:Y:S01]  /*6e60*/  @!P6 IMAD R41, R41, R23, R224 ;  /* 0x000000172929e224 */ /* 0x000fe200078e02e0 */
[----:B------:R-:W-:Y:S04]  /*6e70*/  BSSY B1, `(.L_x_262) ;  /* 0x0000006000017945 */ /* 0x000fe80003800000 */
[----:B------:R0:W-:Y:S01]  /*6e80*/  @!P6 STG.E.U8 desc[UR46][R218.64+0x21], R41 ;  /* 0x00002129da00e986 */ /* 0x0001e2000c10112e */
[----:B------:R-:W-:Y:S05]  /*6e90*/  @P2 BRA `(.L_x_263) ;  /* 0x00000000000c2947 */ /* 0x000fea0003800000 */
[----:B------:R-:W0:Y:S02]  /*6ea0*/  LDG.E.U8 R216, desc[UR46][R8.64+0x20] ;  /* 0x0000202e08d87981 */ /* 0x000e24000c1e1100 */
[----:B0-----:R-:W-:-:S05]  /*6eb0*/  PRMT R3, R216, 0x8880, RZ ;  /* 0x00008880d8037816 */ /* 0x001fca00000000ff */
[----:B------:R-:W-:-:S07]  /*6ec0*/  IMAD R224, R3, R22, RZ ;  /* 0x0000001603e07224 */ /* 0x000fce00078e02ff */
.L_x_263:
[----:B------:R-:W-:Y:S05]  /*6ed0*/  BSYNC B1 ;  /* 0x0000000000017941 */ /* 0x000fea0003800000 */
.L_x_262:
        /* <DEDUP_REMOVED lines=12> */
.L_x_265:
[----:B------:R-:W-:Y:S05]  /*6fa0*/  BSYNC B1 ;  /* 0x0000000000017941 */ /* 0x000fea0003800000 */
.L_x_264:
[----:B------:R-:W-:Y:S01]  /*6fb0*/  @!P4 IMAD R43, R43, R23, R224 ;  /* 0x000000172b2bc224 */ /* 0x000fe200078e02e0 */
[----:B------:R-:W-:Y:S04]  /*6fc0*/  BSSY B1, `(.L_x_266) ;  /* 0x0000006000017945 */ /* 0x000fe80003800000 */
[----:B------:R0:W-:Y:S01]  /*6fd0*/  @!P4 STG.E.U8 desc[UR46][R14.64+0x21], R43 ;  /* 0x0000212b0e00c986 */ /* 0x0001e2000c10112e */
[----:B------:R-:W-:Y:S05]  /*6fe0*/  @P3 BRA `(.L_x_267) ;  /* 0x00000000000c3947 */ /* 0x000fea0003800000 */
[----:B------:R-:W0:Y:S02]  /*6ff0*/  LDG.E.U8 R216, desc[UR46][R4.64+0x28] ;  /* 0x0000282e04d87981 */ /* 0x000e24000c1e1100 */
[----:B0-----:R-:W-:-:S05]  /*7000*/  PRMT R3, R216, 0x8880, RZ ;  /* 0x00008880d8037816 */ /* 0x001fca00000000ff */
[----:B------:R-:W-:-:S07]  /*7010*/  IMAD R224, R3, R22, RZ ;  /* 0x0000001603e07224 */ /* 0x000fce00078e02ff */
.L_x_267:
[----:B------:R-:W-:Y:S05]  /*7020*/  BSYNC B1 ;  /* 0x0000000000017941 */ /* 0x000fea0003800000 */
.L_x_266:
[----:B0-----:R-:W-:Y:S01]  /*7030*/  @!P3 IMAD R3, R44, R23, R224 ;  /* 0x000000172c03b224 */ /* 0x001fe200078e02e0 */
[----:B------:R-:W-:Y:S04]  /*7040*/  BSSY B1, `(.L_x_268) ;  /* 0x0000006000017945 */ /* 0x000fe80003800000 */
[----:B------:R0:W-:Y:S01]  /*7050*/  @!P3 STG.E.U8 desc[UR46][R218.64+0x28], R3 ;  /* 0x00002803da00b986 */ /* 0x0001e2000c10112e */
[----:B------:R-:W-:Y:S05]  /*7060*/  @P5 BRA `(.L_x_269) ;  /* 0x00000000000c5947 */ /* 0x000fea0003800000 */
[----:B------:R-:W0:Y:S02]  /*7070*/  LDG.E.U8 R216, desc[UR46][R4.64+0x29] ;  /* 0x0000292e04d87981 */ /* 0x000e24000c1e1100 */
[----:B0-----:R-:W-:-:S05]  /*7080*/  PRMT R3, R216, 0x8880, RZ ;  /* 0x00008880d8037816 */ /* 0x001fca00000000ff */
[----:B------:R-:W-:-:S07]  /*7090*/  IMAD R224, R3, R22, RZ ;  /* 0x0000001603e07224 */ /* 0x000fce00078e02ff */
.L_x_269:
[----:B------:R-:W-:Y:S05]  /*70a0*/  BSYNC B1 ;  /* 0x0000000000017941 */ /* 0x000fea0003800000 */
.L_x_268:
[----:B------:R-:W-:Y:S01]  /*70b0*/  @!P5 IMAD R45, R45, R23, R224 ;  /* 0x000000172d2dd224 */ /* 0x000fe200078e02e0 */
[----:B------:R-:W-:Y:S04]  /*70c0*/  BSSY B1, `(.L_x_270) ;  /* 0x0000006000017945 */ /* 0x000fe80003800000 */
[----:B------:R0:W-:Y:S01]  /*70d0*/  @!P5 STG.E.U8 desc[UR46][R218.64+0x29], R45 ;  /* 0x0000292dda00d986 */ /* 0x0001e2000c10112e */
[----:B------:R-:W-:Y:S05]  /*70e0*/  @P6 BRA `(.L_x_271) ;  /* 0x00000000000c6947 */ /* 0x000fea0003800000 */
[----:B------:R-:W0:Y:S02]  /*70f0*/  LDG.E.U8 R216, desc[UR46][R8.64+0x28] ;  /* 0x0000282e08d87981 */ /* 0x000e24000c1e1100 */
[----:B0-----:R-:W-:-:S05]  /*7100*/  PRMT R3, R216, 0x8880, RZ ;  /* 0x00008880d8037816 */ /* 0x001fca00000000ff */
[----:B------:R-:W-:-:S07]  /*7110*/  IMAD R224, R3, R22, RZ ;  /* 0x0000001603e07224 */ /* 0x000fce00078e02ff */
.L_x_271:
[----:B------:R-:W-:Y:S05]  /*7120*/  BSYNC B1 ;  /* 0x0000000000017941 */ /* 0x000fea0003800000 */
.L_x_270:
[----:B0-----:R-:W-:Y:S01]  /*7130*/  @!P6 IMAD R3, R46, R23, R224 ;  /* 0x000000172e03e224 */ /* 0x001fe200078e02e0 */
[----:B------:R-:W-:Y:S04]  /*7140*/  BSSY B1, `(.L_x_272) ;  /* 0x0000006000017945 */ /* 0x000fe80003800000 */
[----:B------:R0:W-:Y:S01]  /*7150*/  @!P6 STG.E.U8 desc[UR46][R14.64+0x28], R3 ;  /* 0x000028030e00e986 */ /* 0x0001e2000c10112e */
[----:B------:R-:W-:Y:S05]  /*7160*/  @P2 BRA `(.L_x_273) ;  /* 0x00000000000c2947 */ /* 0x000fea0003800000 */
[----:B------:R-:W0:Y:S02]  /*7170*/  LDG.E.U8 R216, desc[UR46][R8.64+0x29] ;  /* 0x0000292e08d87981 */ /* 0x000e24000c1e1100 */
[----:B0-----:R-:W-:-:S05]  /*7180*/  PRMT R3, R216, 0x8880, RZ ;  /* 0x00008880d8037816 */ /* 0x001fca00000000ff */
[----:B------:R-:W-:-:S07]  /*7190*/  IMAD R224, R3, R22, RZ ;  /* 0x0000001603e07224 */ /* 0x000fce00078e02ff */
.L_x_273:
[----:B------:R-:W-:Y:S05]  /*71a0*/  BSYNC B1 ;  /* 0x0000000000017941 */ /* 0x000fea0003800000 */
.L_x_272:
        /* <DEDUP_REMOVED lines=12> */
.L_x_275:
[----:B------:R-:W-:Y:S05]  /*7270*/  BSYNC B1 ;  /* 0x0000000000017941 */ /* 0x000fea0003800000 */
.L_x_274:
[----:B0-----:R-:W-:Y:S01]  /*7280*/  @!P4 IMAD R3, R48, R23, R224 ;  /* 0x000000173003c224 */ /* 0x001fe200078e02e0 */
[----:B------:R-:W-:Y:S04]  /*7290*/  BSSY B1, `(.L_x_276) ;  /* 0x0000006000017945 */ /* 0x000fe80003800000 */
[----:B------:R0:W-:Y:S01]  /*72a0*/  @!P4 STG.E.U8 desc[UR46][R218.64+0x30], R3 ;  /* 0x00003003da00c986 */ /* 0x0001e2000c10112e */
[----:B------:R-:W-:Y:S05]  /*72b0*/  @P3 BRA `(.L_x_277) ;  /* 0x00000000000c3947 */ /* 0x000fea0003800000 */
[----:B------:R-:W0:Y:S02]  /*72c0*/  LDG.E.U8 R216, desc[UR46][R4.64+0x31] ;  /* 0x0000312e04d87981 */ /* 0x000e24000c1e1100 */
[----:B0-----:R-:W-:-:S05]  /*72d0*/  PRMT R3, R216, 0x8880, RZ ;  /* 0x00008880d8037816 */ /* 0x001fca00000000ff */
[----:B------:R-:W-:-:S07]  /*72e0*/  IMAD R224, R3, R22, RZ ;  /* 0x0000001603e07224 */ /* 0x000fce00078e02ff */
.L_x_277:
[----:B------:R-:W-:Y:S05]  /*72f0*/  BSYNC B1 ;  /* 0x0000000000017941 */ /* 0x000fea0003800000 */
.L_x_276:
[----:B------:R-:W-:Y:S01]  /*7300*/  @!P3 IMAD R49, R49, R23, R224 ;  /* 0x000000173131b224 */ /* 0x000fe200078e02e0 */
[----:B------:R-:W-:Y:S04]  /*7310*/  BSSY B1, `(.L_x_278) ;  /* 0x0000006000017945 */ /* 0x000fe80003800000 */
[----:B------:R0:W-:Y:S01]  /*7320*/  @!P3 STG.E.U8 desc[UR46][R218.64+0x31], R49 ;  /* 0x00003131da00b986 */ /* 0x0001e2000c10112e */
[----:B------:R-:W-:Y:S05]  /*7330*/  @P5 BRA `(.L_x_279) ;  /* 0x00000000000c5947 */ /* 0x000fea0003800000 */
[----:B------:R-:W0:Y:S02]  /*7340*/  LDG.E.U8 R216, desc[UR46][R8.64+0x30] ;  /* 0x0000302e08d87981 */ /* 0x000e24000c1e1100 */
[----:B0-----:R-:W-:-:S05]  /*7350*/  PRMT R3, R216, 0x8880, RZ ;  /* 0x00008880d8037816 */ /* 0x001fca00000000ff */
[----:B------:R-:W-:-:S07]  /*7360*/  IMAD R224, R3, R22, RZ ;  /* 0x0000001603e07224 */ /* 0x000fce00078e02ff */
.L_x_279:
[----:B------:R-:W-:Y:S05]  /*7370*/  BSYNC B1 ;  /* 0x0000000000017941 */ /* 0x000fea0003800000 */
.L_x_278:
[----:B0-----:R-:W-:Y:S01]  /*7380*/  @!P5 IMAD R3, R50, R23, R224 ;  /* 0x000000173203d224 */ /* 0x001fe200078e02e0 */
[----:B------:R-:W-:Y:S04]  /*7390*/  BSSY B1, `(.L_x_280) ;  /* 0x0000006000017945 */ /* 0x000fe80003800000 */
[----:B------:R0:W-:Y:S01]  /*73a0*/  @!P5 STG.E.U8 desc[UR46][R14.64+0x30], R3 ;  /* 0x000030030e00d986 */ /* 0x0001e2000c10112e */
[----:B------:R-:W-:Y:S05]  /*73b0*/  @P6 BRA `(.L_x_281) ;  /* 0x00000000000c6947 */ /* 0x000fea0003800000 */
[----:B------:R-:W0:Y:S02]  /*73c0*/  LDG.E.U8 R216, desc[UR46][R8.64+0x31] ;  /* 0x0000312e08d87981 */ /* 0x000e24000c1e1100 */
[----:B0-----:R-:W-:-:S05]  /*73d0*/  PRMT R3, R216, 0x8880, RZ ;  /* 0x00008880d8037816 */ /* 0x001fca00000000ff */
[----:B------:R-:W-:-:S07]  /*73e0*/  IMAD R224, R3, R22, RZ ;  /* 0x0000001603e07224 */ /* 0x000fce00078e02ff */
.L_x_281:
[----:B------:R-:W-:Y:S05]  /*73f0*/  BSYNC B1 ;  /* 0x0000000000017941 */ /* 0x000fea0003800000 */
.L_x_280:
[----:B------:R-:W-:Y:S01]  /*7400*/  @!P6 IMAD R51, R51, R23, R224 ;  /* 0x000000173333e224 */ /* 0x000fe200078e02e0 */
[----:B------:R-:W-:Y:S04]  /*7410*/  BSSY B1, `(.L_x_282) ;  /* 0x0000006000017945 */ /* 0x000fe80003800000 */
[----:B------:R0:W-:Y:S01]  /*7420*/  @!P6 STG.E.U8 desc[UR46][R14.64+0x31], R51 ;  /* 0x000031330e00e986 */ /* 0x0001e2000c10112e */
[----:B------:R-:W-:Y:S05]  /*7430*/  @P2 BRA `(.L_x_283) ;  /* 0x00000000000c2947 */ /* 0x000fea0003800000 */
[----:B------:R-:W0:Y:S02]  /*7440*/  LDG.E.U8 R216, desc[UR46][R4.64+0x38] ;  /* 0x0000382e04d87981 */ /* 0x000e24000c1e1100 */
[----:B0-----:R-:W-:-:S05]  /*7450*/  PRMT R3, R216, 0x8880, RZ ;  /* 0x00008880d8037816 */ /* 0x001fca00000000ff */
[----:B------:R-:W-:-:S07]  /*7460*/  IMAD R224, R3, R22, RZ ;  /* 0x0000001603e07224 */ /* 0x000fce00078e02ff */
.L_x_283:
[----:B------:R-:W-:Y:S05]  /*7470*/  BSYNC B1 ;  /* 0x0000000000017941 */ /* 0x000fea0003800000 */
.L_x_282:
        /* <DEDUP_REMOVED lines=12> */
.L_x_285:
[----:B------:R-:W-:Y:S05]  /*7540*/  BSYNC B1 ;  /* 0x0000000000017941 */ /* 0x000fea0003800000 */
.L_x_284:
[----:B------:R-:W-:Y:S01]  /*7550*/  @!P4 IMAD R53, R53, R23, R224 ;  /* 0x000000173535c224 */ /* 0x000fe200078e02e0 */
[----:B------:R-:W-:Y:S04]  /*7560*/  BSSY B1, `(.L_x_286) ;  /* 0x0000006000017945 */ /* 0x000fe80003800000 */
[----:B------:R0:W-:Y:S01]  /*7570*/  @!P4 STG.E.U8 desc[UR46][R218.64+0x39], R53 ;  /* 0x00003935da00c986 */ /* 0x0001e2000c10112e */
[----:B------:R-:W-:Y:S05]  /*7580*/  @P3 BRA `(.L_x_287) ;  /* 0x00000000000c3947 */ /* 0x000fea0003800000 */
[----:B------:R-:W0:Y:S02]  /*7590*/  LDG.E.U8 R216, desc[UR46][R8.64+0x38] ;  /* 0x0000382e08d87981 */ /* 0x000e24000c1e1100 */
[----:B0-----:R-:W-:-:S05]  /*75a0*/  PRMT R3, R216, 0x8880, RZ ;  /* 0x00008880d8037816 */ /* 0x001fca00000000ff */
[----:B------:R-:W-:-:S07]  /*75b0*/  IMAD R224, R3, R22, RZ ;  /* 0x0000001603e07224 */ /* 0x000fce00078e02ff */
.L_x_287:
[----:B------:R-:W-:Y:S05]  /*75c0*/  BSYNC B1 ;  /* 0x0000000000017941 */ /* 0x000fea0003800000 */
.L_x_286:
[----:B0-----:R-:W-:Y:S01]  /*75d0*/  @!P3 IMAD R3, R54, R23, R224 ;  /* 0x000000173603b224 */ /* 0x001fe200078e02e0 */
[----:B------:R-:W-:Y:S04]  /*75e0*/  BSSY B1, `(.L_x_288) ;  /* 0x0000006000017945 */ /* 0x000fe80003800000 */
[----:B------:R0:W-:Y:S01]  /*75f0*/  @!P3 STG.E.U8 desc[UR46][R14.64+0x38], R3 ;  /* 0x000038030e00b986 */ /* 0x0001e2000c10112e */
[----:B------:R-:W-:Y:S05]  /*7600*/  @P5 BRA `(.L_x_289) ;  /* 0x00000000000c5947 */ /* 0x000fea0003800000 */
[----:B------:R-:W0:Y:S02]  /*7610*/  LDG.E.U8 R216, desc[UR46][R8.64+0x39] ;  /* 0x0000392e08d87981 */ /* 0x000e24000c1e1100 */
[----:B0-----:R-:W-:-:S05]  /*7620*/  PRMT R3, R216, 0x8880, RZ ;  /* 0x00008880d8037816 */ /* 0x001fca00000000ff */
[----:B------:R-:W-:-:S07]  /*7630*/  IMAD R224, R3, R22, RZ ;  /* 0x0000001603e07224 */ /* 0x000fce00078e02ff */
.L_x_289:
[----:B------:R-:W-:Y:S05]  /*7640*/  BSYNC B1 ;  /* 0x0000000000017941 */ /* 0x000fea0003800000 */
.L_x_288:
[----:B------:R-:W-:Y:S01]  /*7650*/  @!P5 IMAD R55, R55, R23, R224 ;  /* 0x000000173737d224 */ /* 0x000fe200078e02e0 */
[----:B------:R-:W-:Y:S04]  /*7660*/  BSSY B1, `(.L_x_290) ;  /* 0x0000006000017945 */ /* 0x000fe80003800000 */
[----:B------:R0:W-:Y:S01]  /*7670*/  @!P5 STG.E.U8 desc[UR46][R14.64+0x39], R55 ;  /* 0x000039370e00d986 */ /* 0x0001e2000c10112e */
[----:B------:R-:W-:Y:S05]  /*7680*/  @P6 BRA `(.L_x_291) ;  /* 0x00000000000c6947 */ /* 0x000fea0003800000 */
[----:B------:R-:W0:Y:S02]  /*7690*/  LDG.E.U8 R216, desc[UR46][R4.64+0x40] ;  /* 0x0000402e04d87981 */ /* 0x000e24000c1e1100 */
[----:B0-----:R-:W-:-:S05]  /*76a0*/  PRMT R3, R216, 0x8880, RZ ;  /* 0x00008880d8037816 */ /* 0x001fca00000000ff */
[----:B------:R-:W-:-:S07]  /*76b0*/  IMAD R224, R3, R22, RZ ;  /* 0x0000001603e07224 */ /* 0x000fce00078e02ff */
.L_x_291:
[----:B------:R-:W-:Y:S05]  /*76c0*/  BSYNC B1 ;  /* 0x0000000000017941 */ /* 0x000fea0003800000 */
.L_x_290:
[----:B0-----:R-:W-:Y:S01]  /*76d0*/  @!P6 IMAD R3, R56, R23, R224 ;  /* 0x000000173803e224 */ /* 0x001fe200078e02e0 */
[----:B------:R-:W-:Y:S04]  /*76e0*/  BSSY B1, `(.L_x_292) ;  /* 0x0000006000017945 */ /* 0x000fe80003800000 */
[----:B------:R0:W-:Y:S01]  /*76f0*/  @!P6 STG.E.U8 desc[UR46][R218.64+0x40], R3 ;  /* 0x00004003da00e986 */ /* 0x0001e2000c10112e */
[----:B------:R-:W-:Y:S05]  /*7700*/  @P2 BRA `(.L_x_293) ;  /* 0x00000000000c2947 */ /* 0x000fea0003800000 */
[----:B------:R-:W0:Y:S02]  /*7710*/  LDG.E.U8 R216, desc[UR46][R4.64+0x41] ;  /* 0x0000412e04d87981 */ /* 0x000e24000c1e1100 */
[----:B0-----:R-:W-:-:S05]  /*7720*/  PRMT R3, R216, 0x8880, RZ ;  /* 0x00008880d8037816 */ /* 0x001fca00000000ff */
[----:B------:R-:W-:-:S07]  /*7730*/  IMAD R224, R3, R22, RZ ;  /* 0x0000001603e07224 */ /* 0x000fce00078e02ff */
.L_x_293:
[----:B------:R-:W-:Y:S05]  /*7740*/  BSYNC B1 ;  /* 0x0000000000017941 */ /* 0x000fea0003800000 */
.L_x_292:
        /* <DEDUP_REMOVED lines=12> */
.L_x_295:
[----:B------:R-:W-:Y:S05]  /*7810*/  BSYNC B1 ;  /* 0x0000000000017941 */ /* 0x000fea0003800000 */
.L_x_294:
[----:B0-----:R-:W-:Y:S01]  /*7820*/  @!P4 IMAD R3, R58, R23, R224 ;  /* 0x000000173a03c224 */ /* 0x001fe200078e02e0 */
[----:B------:R-:W-:Y:S04]  /*7830*/  BSSY B1, `(.L_x_296) ;  /* 0x0000006000017945 */ /* 0x000fe80003800000 */
[----:B------:R0:W-:Y:S01]  /*7840*/  @!P4 STG.E.U8 desc[UR46][R14.64+0x40], R3 ;  /* 0x000040030e00c986 */ /* 0x0001e2000c10112e */
[----:B------:R-:W-:Y:S05]  /*7850*/  @P3 BRA `(.L_x_297) ;  /* 0x00000000000c3947 */ /* 0x000fea0003800000 */
[----:B------:R-:W0:Y:S02]  /*7860*/  LDG.E.U8 R216, desc[UR46][R8.64+0x41] ;  /* 0x0000412e08d87981 */ /* 0x000e24000c1e1100 */
[----:B0-----:R-:W-:-:S05]  /*7870*/  PRMT R3, R216, 0x8880, RZ ;  /* 0x00008880d8037816 */ /* 0x001fca00000000ff */
[----:B------:R-:W-:-:S07]  /*7880*/  IMAD R224, R3, R22, RZ ;  /* 0x0000001603e07224 */ /* 0x000fce00078e02ff */
.L_x_297:
[----:B------:R-:W-:Y:S05]  /*7890*/  BSYNC B1 ;  /* 0x0000000000017941 */ /* 0x000fea0003800000 */
.L_x_296:
[----:B------:R-:W-:Y:S01]  /*78a0*/  @!P3 IMAD R59, R59, R23, R224 ;  /* 0x000000173b3bb224 */ /* 0x000fe200078e02e0 */
[----:B------:R-:W-:Y:S04]  /*78b0*/  BSSY B1, `(.L_x_298) ;  /* 0x0000006000017945 */ /* 0x000fe80003800000 */
[----:B------:R0:W-:Y:S01]  /*78c0*/  @!P3 STG.E.U8 desc[UR46][R14.64+0x41], R59 ;  /* 0x0000413b0e00b986 */ /* 0x0001e2000c10112e */
[----:B------:R-:W-:Y:S05]  /*78d0*/  @P5 BRA `(.L_x_299) ;  /* 0x00000000000c5947 */ /* 0x000fea0003800000 */
[----:B------:R-:W0:Y:S02]  /*78e0*/  LDG.E.U8 R216, desc[UR46][R4.64+0x48] ;  /* 0x0000482e04d87981 */ /* 0x000e24000c1e1100 */
[----:B0-----:R-:W-:-:S05]  /*78f0*/  PRMT R3, R216, 0x8880, RZ ;  /* 0x00008880d8037816 */ /* 0x001fca00000000ff */
[----:B------:R-:W-:-:S07]  /*7900*/  IMAD R224, R3, R22, RZ ;  /* 0x0000001603e07224 */ /* 0x000fce00078e02ff */
.L_x_299:
[----:B------:R-:W-:Y:S05]  /*7910*/  BSYNC B1 ;  /* 0x0000000000017941 */ /* 0x000fea0003800000 */
.L_x_298:
[----:B0-----:R-:W-:Y:S01]  /*7920*/  @!P5 IMAD R3, R60, R23, R224 ;  /* 0x000000173c03d224 */ /* 0x001fe200078e02e0 */
[----:B------:R-:W-:Y:S04]  /*7930*/  BSSY B1, `(.L_x_300) ;  /* 0x0000006000017945 */ /* 0x000fe80003800000 */
[----:B------:R0:W-:Y:S01]  /*7940*/  @!P5 STG.E.U8 desc[UR46][R218.64+0x48], R3 ;  /* 0x00004803da00d986 */ /* 0x0001e2000c10112e */
[----:B------:R-:W-:Y:S05]  /*7950*/  @P6 BRA `(.L_x_301) ;  /* 0x00000000000c6947 */ /* 0x000fea0003800000 */
[----:B------:R-:W0:Y:S02]  /*7960*/  LDG.E.U8 R216, desc[UR46][R4.64+0x49] ;  /* 0x0000492e04d87981 */ /* 0x000e24000c1e1100 */
[----:B0-----:R-:W-:-:S05]  /*7970*/  PRMT R3, R216, 0x8880, RZ ;  /* 0x00008880d8037816 */ /* 0x001fca00000000ff */
[----:B------:R-:W-:-:S07]  /*7980*/  IMAD R224, R3, R22, RZ ;  /* 0x0000001603e07224 */ /* 0x000fce00078e02ff */
.L_x_301:
[----:B------:R-:W-:Y:S05]  /*7990*/  BSYNC B1 ;  /* 0x0000000000017941 */ /* 0x000fea0003800000 */
.L_x_300:
[----:B------:R-:W-:Y:S01]  /*79a0*/  @!P6 IMAD R61, R61, R23, R224 ;  /* 0x000000173d3de224 */ /* 0x000fe200078e02e0 */
[----:B------:R-:W-:Y:S04]  /*79b0*/  BSSY B1, `(.L_x_302) ;  /* 0x0000006000017945 */ /* 0x000fe80003800000 */
[----:B------:R0:W-:Y:S01]  /*79c0*/  @!P6 STG.E.U8 desc[UR46][R218.64+0x49], R61 ;  /* 0x0000493dda00e986 */ /* 0x0001e2000c10112e */
[----:B------:R-:W-:Y:S05]  /*79d0*/  @P2 BRA `(.L_x_303) ;  /* 0x00000000000c2947 */ /* 0x000fea0003800000 */
[----:B------:R-:W0:Y:S02]  /*79e0*/  LDG.E.U8 R216, desc[UR46][R8.64+0x48] ;  /* 0x0000482e08d87981 */ /* 0x000e24000c1e1100 */
[----:B0-----:R-:W-:-:S05]  /*79f0*/  PRMT R3, R216, 0x8880, RZ ;  /* 0x00008880d8037816 */ /* 0x001fca00000000ff */
[----:B------:R-:W-:-:S07]  /*7a00*/  IMAD R224, R3, R22, RZ ;  /* 0x0000001603e07224 */ /* 0x000fce00078e02ff */
.L_x_303:
[----:B------:R-:W-:Y:S05]  /*7a10*/  BSYNC B1 ;  /* 0x0000000000017941 */ /* 0x000fea0003800000 */
.L_x_302:
        /* <DEDUP_REMOVED lines=12> */
.L_x_305:
[----:B------:R-:W-:Y:S05]  /*7ae0*/  BSYNC B1 ;  /* 0x0000000000017941 */ /* 0x000fea0003800000 */
.L_x_304:
[----:B------:R-:W-:Y:S01]  /*7af0*/  @!P4 IMAD R63, R63, R23, R224 ;  /* 0x000000173f3fc224 */ /* 0x000fe200078e02e0 */
[----:B------:R-:W-:Y:S04]  /*7b00*/  BSSY B1, `(.L_x_306) ;  /* 0x0000006000017945 */ /* 0x000fe80003800000 */
[----:B------:R0:W-:Y:S01]  /*7b10*/  @!P4 STG.E.U8 desc[UR46][R14.64+0x49], R63 ;  /* 0x0000493f0e00c986 */ /* 0x0001e2000c10112e */
[----:B------:R-:W-:Y:S05]  /*7b20*/  @P3 BRA `(.L_x_307) ;  /* 0x00000000000c3947 */ /* 0x000fea0003800000 */
[----:B------:R-:W0:Y:S02]  /*7b30*/  LDG.E.U8 R216, desc[UR46][R4.64+0x50] ;  /* 0x0000502e04d87981 */ /* 0x000e24000c1e1100 */
[----:B0-----:R-:W-:-:S05]  /*7b40*/  PRMT R3, R216, 0x8880, RZ ;  /* 0x00008880d8037816 */ /* 0x001fca00000000ff */
[----:B------:R-:W-:-:S07]  /*7b50*/  IMAD R224, R3, R22, RZ ;  /* 0x0000001603e07224 */ /* 0x000fce00078e02ff */
.L_x_307:
[----:B------:R-:W-:Y:S05]  /*7b60*/  BSYNC B1 ;  /* 0x0000000000017941 */ /* 0x000fea0003800000 */
.L_x_306:
[----:B0-----:R-:W-:Y:S01]  /*7b70*/  @!P3 IMAD R3, R64, R23, R224 ;  /* 0x000000174003b224 */ /* 0x001fe200078e02e0 */
[----:B------:R-:W-:Y:S04]  /*7b80*/  BSSY B1, `(.L_x_308) ;  /* 0x0000006000017945 */ /* 0x000fe80003800000 */
[----:B------:R0:W-:Y:S01]  /*7b90*/  @!P3 STG.E.U8 desc[UR46][R218.64+0x50], R3 ;  /* 0x00005003da00b986 */ /* 0x0001e2000c10112e */
[----:B------:R-:W-:Y:S05]  /*7ba0*/  @P5 BRA `(.L_x_309) ;  /* 0x00000000000c5947 */ /* 0x000fea0003800000 */
[----:B------:R-:W0:Y:S02]  /*7bb0*/  LDG.E.U8 R216, desc[UR46][R4.64+0x51] ;  /* 0x0000512e04d87981 */ /* 0x000e24000c1e1100 */
[----:B0-----:R-:W-:-:S05]  /*7bc0*/  PRMT R3, R216, 0x8880, RZ ;  /* 0x00008880d8037816 */ /* 0x001fca00000000ff */
[----:B------:R-:W-:-:S07]  /*7bd0*/  IMAD R224, R3, R22, RZ ;  /* 0x0000001603e07224 */ /* 0x000fce00078e02ff */
.L_x_309:
[----:B------:R-:W-:Y:S05]  /*7be0*/  BSYNC B1 ;  /* 0x0000000000017941 */ /* 0x000fea0003800000 */
.L_x_308:
[----:B------:R-:W-:Y:S01]  /*7bf0*/  @!P5 IMAD R65, R65, R23, R224 ;  /* 0x000000174141d224 */ /* 0x000fe200078e02e0 */
[----:B------:R-:W-:Y:S04]  /*7c00*/  BSSY B1, `(.L_x_310) ;  /* 0x0000006000017945 */ /* 0x000fe80003800000 */
[----:B------:R0:W-:Y:S01]  /*7c10*/  @!P5 STG.E.U8 desc[UR46][R218.64+0x51], R65 ;  /* 0x00005141da00d986 */ /* 0x0001e2000c10112e */
[----:B------:R-:W-:Y:S05]  /*7c20*/  @P6 BRA `(.L_x_311) ;  /* 0x00000000000c6947 */ /* 0x000fea0003800000 */
[----:B------:R-:W0:Y:S02]  /*7c30*/  LDG.E.U8 R216, desc[UR46][R8.64+0x50] ;  /* 0x0000502e08d87981 */ /* 0x000e24000c1e1100 */
[----:B0-----:R-:W-:-:S05]  /*7c40*/  PRMT R3, R216, 0x8880, RZ ;  /* 0x00008880d8037816 */ /* 0x001fca00000000ff */
[----:B------:R-:W-:-:S07]  /*7c50*/  IMAD R224, R3, R22, RZ ;  /* 0x0000001603e07224 */ /* 0x000fce00078e02ff */
.L_x_311:
[----:B------:R-:W-:Y:S05]  /*7c60*/  BSYNC B1 ;  /* 0x0000000000017941 */ /* 0x000fea0003800000 */
.L_x_310:
[----:B0-----:R-:W-:Y:S01]  /*7c70*/  @!P6 IMAD R3, R66, R23, R224 ;  /* 0x000000174203e224 */ /* 0x001fe200078e02e0 */
[----:B------:R-:W-:Y:S04]  /*7c80*/  BSSY B1, `(.L_x_312) ;  /* 0x0000006000017945 */ /* 0x000fe80003800000 */
[----:B------:R0:W-:Y:S01]  /*7c90*/  @!P6 STG.E.U8 desc[UR46][R14.64+0x50], R3 ;  /* 0x000050030e00e986 */ /* 0x0001e2000c10112e */
[----:B------:R-:W-:Y:S05]  /*7ca0*/  @P2 BRA `(.L_x_313) ;  /* 0x00000000000c2947 */ /* 0x000fea0003800000 */
[----:B------:R-:W0:Y:S02]  /*7cb0*/  LDG.E.U8 R216, desc[UR46][R8.64+0x51] ;  /* 0x0000512e08d87981 */ /* 0x000e24000c1e1100 */
[----:B0-----:R-:W-:-:S05]  /*7cc0*/  PRMT R3, R216, 0x8880, RZ ;  /* 0x00008880d8037816 */ /* 0x001fca00000000ff */
[----:B------:R-:W-:-:S07]  /*7cd0*/  IMAD R224, R3, R22, RZ ;  /* 0x0000001603e07224 */ /* 0x000fce00078e02ff */
.L_x_313:
[----:B------:R-:W-:Y:S05]  /*7ce0*/  BSYNC B1 ;  /* 0x0000000000017941 */ /* 0x000fea0003800000 */
.L_x_312:
        /* <DEDUP_REMOVED lines=12> */
.L_x_315:
[----:B------:R-:W-:Y:S05]  /*7db0*/  BSYNC B1 ;  /* 0x0000000000017941 */ /* 0x000fea0003800000 */
.L_x_314:
[----:B0-----:R-:W-:Y:S01]  /*7dc0*/  @!P4 IMAD R3, R68, R23, R224 ;  /* 0x000000174403c224 */ /* 0x001fe200078e02e0 */
[----:B------:R-:W-:Y:S04]  /*7dd0*/  BSSY B1, `(.L_x_316) ;  /* 0x0000006000017945 */ /* 0x000fe80003800000 */
[----:B------:R0:W-:Y:S01]  /*7de0*/  @!P4 STG.E.U8 desc[UR46][R218.64+0x58], R3 ;  /* 0x00005803da00c986 */ /* 0x0001e2000c10112e */
[----:B------:R-:W-:Y:S05]  /*7df0*/  @P3 BRA `(.L_x_317) ;  /* 0x00000000000c3947 */ /* 0x000fea0003800000 */
[----:B------:R-:W0:Y:S02]  /*7e00*/  LDG.E.U8 R216, desc[UR46][R4.64+0x59] ;  /* 0x0000592e04d87981 */ /* 0x000e24000c1e1100 */
[----:B0-----:R-:W-:-:S05]  /*7e10*/  PRMT R3, R216, 0x8880, RZ ;  /* 0x00008880d8037816 */ /* 0x001fca00000000ff */
[----:B------:R-:W-:-:S07]  /*7e20*/  IMAD R224, R3, R22, RZ ;  /* 0x0000001603e07224 */ /* 0x000fce00078e02ff */
.L_x_317:
[----:B------:R-:W-:Y:S05]  /*7e30*/  BSYNC B1 ;  /* 0x0000000000017941 */ /* 0x000fea0003800000 */
.L_x_316:
[----:B------:R-:W-:Y:S01]  /*7e40*/  @!P3 IMAD R69, R69, R23, R224 ;  /* 0x000000174545b224 */ /* 0x000fe200078e02e0 */
[----:B------:R-:W-:Y:S04]  /*7e50*/  BSSY B1, `(.L_x_318) ;  /* 0x0000006000017945 */ /* 0x000fe80003800000 */
[----:B------:R0:W-:Y:S01]  /*7e60*/  @!P3 STG.E.U8 desc[UR46][R218.64+0x59], R69 ;  /* 0x00005945da00b986 */ /* 0x0001e2000c10112e */
[----:B------:R-:W-:Y:S05]  /*7e70*/  @P5 BRA `(.L_x_319) ;  /* 0x00000000000c5947 */ /* 0x000fea0003800000 */
[----:B------:R-:W0:Y:S02]  /*7e80*/  LDG.E.U8 R216, desc[UR46][R8.64+0x58] ;  /* 0x0000582e08d87981 */ /* 0x000e24000c1e1100 */
[----:B0-----:R-:W-:-:S05]  /*7e90*/  PRMT R3, R216, 0x8880, RZ ;  /* 0x00008880d8037816 */ /* 0x001fca00000000ff */
[----:B------:R-:W-:-:S07]  /*7ea0*/  IMAD R224, R3, R22, RZ ;  /* 0x0000001603e07224 */ /* 0x000fce00078e02ff */
.L_x_319:
[----:B------:R-:W-:Y:S05]  /*7eb0*/  BSYNC B1 ;  /* 0x0000000000017941 */ /* 0x000fea0003800000 */
.L_x_318:
[----:B0-----:R-:W-:Y:S01]  /*7ec0*/  @!P5 IMAD R3, R70, R23, R224 ;  /* 0x000000174603d224 */ /* 0x001fe200078e02e0 */
[----:B------:R-:W-:Y:S04]  /*7ed0*/  BSSY B1, `(.L_x_320) ;  /* 0x0000006000017945 */ /* 0x000fe80003800000 */
[----:B------:R0:W-:Y:S01]  /*7ee0*/  @!P5 STG.E.U8 desc[UR46][R14.64+0x58], R3 ;  /* 0x000058030e00d986 */ /* 0x0001e2000c10112e */
[----:B------:R-:W-:Y:S05]  /*7ef0*/  @P6 BRA `(.L_x_321) ;  /* 0x00000000000c6947 */ /* 0x000fea0003800000 */
[----:B------:R-:W0:Y:S02]  /*7f00*/  LDG.E.U8 R216, desc[UR46][R8.64+0x59] ;  /* 0x0000592e08d87981 */ /* 0x000e24000c1e1100 */
[----:B0-----:R-:W-:-:S05]  /*7f10*/  PRMT R3, R216, 0x8880, RZ ;  /* 0x00008880d8037816 */ /* 0x001fca00000000ff */
[----:B------:R-:W-:-:S07]  /*7f20*/  IMAD R224, R3, R22, RZ ;  /* 0x0000001603e07224 */ /* 0x000fce00078e02ff */
.L_x_321:
[----:B------:R-:W-:Y:S05]  /*7f30*/  BSYNC B1 ;  /* 0x0000000000017941 */ /* 0x000fea0003800000 */
.L_x_320:
[----:B------:R-:W-:Y:S01]  /*7f40*/  @!P6 IMAD R71, R71, R23, R224 ;  /* 0x000000174747e224 */ /* 0x000fe200078e02e0 */
[----:B------:R-:W-:Y:S04]  /*7f50*/  BSSY B1, `(.L_x_322) ;  /* 0x0000006000017945 */ /* 0x000fe80003800000 */
[----:B------:R0:W-:Y:S01]  /*7f60*/  @!P6 STG.E.U8 desc[UR46][R14.64+0x59], R71 ;  /* 0x000059470e00e986 */ /* 0x0001e2000c10112e */
[----:B------:R-:W-:Y:S05]  /*7f70*/  @P2 BRA `(.L_x_323) ;  /* 0x00000000000c2947 */ /* 0x000fea0003800000 */
[----:B------:R-:W0:Y:S02]  /*7f80*/  LDG.E.U8 R216, desc[UR46][R4.64+0x60] ;  /* 0x0000602e04d87981 */ /* 0x000e24000c1e1100 */
[----:B0-----:R-:W-:-:S05]  /*7f90*/  PRMT R3, R216, 0x8880, RZ ;  /* 0x00008880d8037816 */ /* 0x001fca00000000ff */
[----:B------:R-:W-:-:S07]  /*7fa0*/  IMAD R224, R3, R22, RZ ;  /* 0x0000001603e07224 */ /* 0x000fce00078e02ff */
.L_x_323:
[----:B------:R-:W-:Y:S05]  /*7fb0*/  BSYNC B1 ;  /* 0x0000000000017941 */ /* 0x000fea0003800000 */
.L_x_322:
        /* <DEDUP_REMOVED lines=12> */
.L_x_325:
[----:B------:R-:W-:Y:S05]  /*8080*/  BSYNC B1 ;  /* 0x0000000000017941 */ /* 0x000fea0003800000 */
.L_x_324:
[----:B------:R-:W-:Y:S01]  /*8090*/  @!P4 IMAD R73, R73, R23, R224 ;  /* 0x000000174949c224 */ /* 0x000fe200078e02e0 */
[----:B------:R-:W-:Y:S04]  /*80a0*/  BSSY B1, `(.L_x_326) ;  /* 0x0000006000017945 */ /* 0x000fe80003800000 */
[----:B------:R0:W-:Y:S01]  /*80b0*/  @!P4 STG.E.U8 desc[UR46][R218.64+0x61], R73 ;  /* 0x00006149da00c986 */ /* 0x0001e2000c10112e */
[----:B------:R-:W-:Y:S05]  /*80c0*/  @P3 BRA `(.L_x_327) ;  /* 0x00000000000c3947 */ /* 0x000fea0003800000 */
[----:B------:R-:W0:Y:S02]  /*80d0*/  LDG.E.U8 R216, desc[UR46][R8.64+0x60] ;  /* 0x0000602e08d87981 */ /* 0x000e24000c1e1100 */
[----:B0-----:R-:W-:-:S05]  /*80e0*/  PRMT R3, R216, 0x8880, RZ ;  /* 0x00008880d8037816 */ /* 0x001fca00000000ff */
[----:B------:R-:W-:-:S07]  /*80f0*/  IMAD R224, R3, R22, RZ ;  /* 0x0000001603e07224 */ /* 0x000fce00078e02ff */
.L_x_327:
[----:B------:R-:W-:Y:S05]  /*8100*/  BSYNC B1 ;  /* 0x0000000000017941 */ /* 0x000fea0003800000 */
.L_x_326:
[----:B0-----:R-:W-:Y:S01]  /*8110*/  @!P3 IMAD R3, R74, R23, R224 ;  /* 0x000000174a03b224 */ /* 0x001fe200078e02e0 */
[----:B------:R-:W-:Y:S04]  /*8120*/  BSSY B1, `(.L_x_328) ;  /* 0x0000006000017945 */ /* 0x000fe80003800000 */
[----:B------:R0:W-:Y:S01]  /*8130*/  @!P3 STG.E.U8 desc[UR46][R14.64+0x60], R3 ;  /* 0x000060030e00b986 */ /* 0x0001e2000c10112e */
[----:B------:R-:W-:Y:S05]  /*8140*/  @P5 BRA `(.L_x_329) ;  /* 0x00000000000c5947 */ /* 0x000fea0003800000 */
[----:B------:R-:W0:Y:S02]  /*8150*/  LDG.E.U8 R216, desc[UR46][R8.64+0x61] ;  /* 0x0000612e08d87981 */ /* 0x000e24000c1e1100 */
[----:B0-----:R-:W-:-:S05]  /*8160*/  PRMT R3, R216, 0x8880, RZ ;  /* 0x00008880d8037816 */ /* 0x001fca00000000ff */
[----:B------:R-:W-:-:S07]  /*8170*/  IMAD R224, R3, R22, RZ ;  /* 0x0000001603e07224 */ /* 0x000fce00078e02ff */
.L_x_329:
[----:B------:R-:W-:Y:S05]  /*8180*/  BSYNC B1 ;  /* 0x0000000000017941 */ /* 0x000fea0003800000 */
.L_x_328:
[----:B------:R-:W-:Y:S01]  /*8190*/  @!P5 IMAD R75, R75, R23, R224 ;  /* 0x000000174b4bd224 */ /* 0x000fe200078e02e0 */
[----:B------:R-:W-:Y:S04]  /*81a0*/  BSSY B1, `(.L_x_330) ;  /* 0x0000006000017945 */ /* 0x000fe80003800000 */
[----:B------:R0:W-:Y:S01]  /*81b0*/  @!P5 STG.E.U8 desc[UR46][R14.64+0x61], R75 ;  /* 0x0000614b0e00d986 */ /* 0x0001e2000c10112e */
[----:B------:R-:W-:Y:S05]  /*81c0*/  @P6 BRA `(.L_x_331) ;  /* 0x00000000000c6947 */ /* 0x000fea0003800000 */
[----:B------:R-:W0:Y:S02]  /*81d0*/  LDG.E.U8 R216, desc[UR46][R4.64+0x68] ;  /* 0x0000682e04d87981 */ /* 0x000e24000c1e1100 */
[----:B0-----:R-:W-:-:S05]  /*81e0*/  PRMT R3, R216, 0x8880, RZ ;  /* 0x00008880d8037816 */ /* 0x001fca00000000ff */
[----:B------:R-:W-:-:S07]  /*81f0*/  IMAD R224, R3, R22, RZ ;  /* 0x0000001603e07224 */ /* 0x000fce00078e02ff */
.L_x_331:
[----:B------:R-:W-:Y:S05]  /*8200*/  BSYNC B1 ;  /* 0x0000000000017941 */ /* 0x000fea0003800000 */
.L_x_330:
[----:B0-----:R-:W-:Y:S01]  /*8210*/  @!P6 IMAD R3, R76, R23, R224 ;  /* 0x000000174c03e224 */ /* 0x001fe200078e02e0 */
[----:B------:R-:W-:Y:S04]  /*8220*/  BSSY B1, `(.L_x_332) ;  /* 0x0000006000017945 */ /* 0x000fe80003800000 */
[----:B------:R0:W-:Y:S01]  /*8230*/  @!P6 STG.E.U8 desc[UR46][R218.64+0x68], R3 ;  /* 0x00006803da00e986 */ /* 0x0001e2000c10112e */
[----:B------:R-:W-:Y:S05]  /*8240*/  @P2 BRA `(.L_x_333) ;  /* 0x00000000000c2947 */ /* 0x000fea0003800000 */
[----:B------:R-:W0:Y:S02]  /*8250*/  LDG.E.U8 R216, desc[UR46][R4.64+0x69] ;  /* 0x0000692e04d87981 */ /* 0x000e24000c1e1100 */
[----:B0-----:R-:W-:-:S05]  /*8260*/  PRMT R3, R216, 0x8880, RZ ;  /* 0x00008880d8037816 */ /* 0x001fca00000000ff */
[----:B------:R-:W-:-:S07]  /*8270*/  IMAD R224, R3, R22, RZ ;  /* 0x0000001603e07224 */ /* 0x000fce00078e02ff */
.L_x_333:
[----:B------:R-:W-:Y:S05]  /*8280*/  BSYNC B1 ;  /* 0x0000000000017941 */ /* 0x000fea0003800000 */
.L_x_332:
        /* <DEDUP_REMOVED lines=12> */
.L_x_335:
[----:B------:R-:W-:Y:S05]  /*8350*/  BSYNC B1 ;  /* 0x0000000000017941 */ /* 0x000fea0003800000 */
.L_x_334:
[----:B0-----:R-:W-:Y:S01]  /*8360*/  @!P4 IMAD R3, R78, R23, R224 ;  /* 0x000000174e03c224 */ /* 0x001fe200078e02e0 */
[----:B------:R-:W-:Y:S04]  /*8370*/  BSSY B1, `(.L_x_336) ;  /* 0x0000006000017945 */ /* 0x000fe80003800000 */
[----:B------:R0:W-:Y:S01]  /*8380*/  @!P4 STG.E.U8 desc[UR46][R14.64+0x68], R3 ;  /* 0x000068030e00c986 */ /* 0x0001e2000c10112e */
[----:B------:R-:W-:Y:S05]  /*8390*/  @P3 BRA `(.L_x_337) ;  /* 0x00000000000c3947 */ /* 0x000fea0003800000 */
[----:B------:R-:W0:Y:S02]  /*83a0*/  LDG.E.U8 R216, desc[UR46][R8.64+0x69] ;  /* 0x0000692e08d87981 */ /* 0x000e24000c1e1100 */
[----:B0-----:R-:W-:-:S05]  /*83b0*/  PRMT R3, R216, 0x8880, RZ ;  /* 0x00008880d8037816 */ /* 0x001fca00000000ff */
[----:B------:R-:W-:-:S07]  /*83c0*/  IMAD R224, R3, R22, RZ ;  /* 0x0000001603e07224 */ /* 0x000fce00078e02ff */
.L_x_337:
[----:B------:R-:W-:Y:S05]  /*83d0*/  BSYNC B1 ;  /* 0x0000000000017941 */ /* 0x000fea0003800000 */
.L_x_336:
[----:B------:R-:W-:Y:S01]  /*83e0*/  @!P3 IMAD R79, R79, R23, R224 ;  /* 0x000000174f4fb224 */ /* 0x000fe200078e02e0 */
[----:B------:R-:W-:Y:S04]  /*83f0*/  BSSY B1, `(.L_x_338) ;  /* 0x0000006000017945 */ /* 0x000fe80003800000 */
[----:B------:R0:W-:Y:S01]  /*8400*/  @!P3 STG.E.U8 desc[UR46][R14.64+0x69], R79 ;  /* 0x0000694f0e00b986 */ /* 0x0001e2000c10112e */
[----:B------:R-:W-:Y:S05]  /*8410*/  @P5 BRA `(.L_x_339) ;  /* 0x00000000000c5947 */ /* 0x000fea0003800000 */
[----:B------:R-:W0:Y:S02]  /*8420*/  LDG.E.U8 R216, desc[UR46][R4.64+0x70] ;  /* 0x0000702e04d87981 */ /* 0x000e24000c1e1100 */
[----:B0-----:R-:W-:-:S05]  /*8430*/  PRMT R3, R216, 0x8880, RZ ;  /* 0x00008880d8037816 */ /* 0x001fca00000000ff */
[----:B------:R-:W-:-:S07]  /*8440*/  IMAD R224, R3, R22, RZ ;  /* 0x0000001603e07224 */ /* 0x000fce00078e02ff */
.L_x_339:
[----:B------:R-:W-:Y:S05]  /*8450*/  BSYNC B1 ;  /* 0x0000000000017941 */ /* 0x000fea0003800000 */
.L_x_338:
[----:B0-----:R-:W-:Y:S01]  /*8460*/  @!P5 IMAD R3, R80, R23, R224 ;  /* 0x000000175003d224 */ /* 0x001fe200078e02e0 */
[----:B------:R-:W-:Y:S04]  /*8470*/  BSSY B1, `(.L_x_340) ;  /* 0x0000006000017945 */ /* 0x000fe80003800000 */
[----:B------:R0:W-:Y:S01]  /*8480*/  @!P5 STG.E.U8 desc[UR46][R218.64+0x70], R3 ;  /* 0x00007003da00d986 */ /* 0x0001e2000c10112e */
[----:B------:R-:W-:Y:S05]  /*8490*/  @P6 BRA `(.L_x_341) ;  /* 0x00000000000c6947 */ /* 0x000fea0003800000 */
[----:B------:R-:W0:Y:S02]  /*84a0*/  LDG.E.U8 R216, desc[UR46][R4.64+0x71] ;  /* 0x0000712e04d87981 */ /* 0x000e24000c1e1100 */
[----:B0-----:R-:W-:-:S05]  /*84b0*/  PRMT R3, R216, 0x8880, RZ ;  /* 0x00008880d8037816 */ /* 0x001fca00000000ff */
[----:B------:R-:W-:-:S07]  /*84c0*/  IMAD R224, R3, R22, RZ ;  /* 0x0000001603e07224 */ /* 0x000fce00078e02ff */
.L_x_341:
[----:B------:R-:W-:Y:S05]  /*84d0*/  BSYNC B1 ;  /* 0x0000000000017941 */ /* 0x000fea0003800000 */
.L_x_340:
[----:B------:R-:W-:Y:S01]  /*84e0*/  @!P6 IMAD R81, R81, R23, R224 ;  /* 0x000000175151e224 */ /* 0x000fe200078e02e0 */
[----:B------:R-:W-:Y:S04]  /*84f0*/  BSSY B1, `(.L_x_342) ;  /* 0x0000006000017945 */ /* 0x000fe80003800000 */
[----:B------:R0:W-:Y:S01]  /*8500*/  @!P6 STG.E.U8 desc[UR46][R218.64+0x71], R81 ;  /* 0x00007151da00e986 */ /* 0x0001e2000c10112e */
[----:B------:R-:W-:Y:S05]  /*8510*/  @P2 BRA `(.L_x_343) ;  /* 0x00000000000c2947 */ /* 0x000fea0003800000 */
[----:B------:R-:W0:Y:S02]  /*8520*/  LDG.E.U8 R216, desc[UR46][R8.64+0x70] ;  /* 0x0000702e08d87981 */ /* 0x000e24000c1e1100 */
[----:B0-----:R-:W-:-:S05]  /*8530*/  PRMT R3, R216, 0x8880, RZ ;  /* 0x00008880d8037816 */ /* 0x001fca00000000ff */
[----:B------:R-:W-:-:S07]  /*8540*/  IMAD R224, R3, R22, RZ ;  /* 0x0000001603e07224 */ /* 0x000fce00078e02ff */
.L_x_343:
[----:B------:R-:W-:Y:S05]  /*8550*/  BSYNC B1 ;  /* 0x0000000000017941 */ /* 0x000fea0003800000 */
.L_x_342:
        /* <DEDUP_REMOVED lines=12> */
.L_x_345:
[----:B------:R-:W-:Y:S05]  /*8620*/  BSYNC B1 ;  /* 0x0000000000017941 */ /* 0x000fea0003800000 */
.L_x_344:
[----:B------:R-:W-:Y:S01]  /*8630*/  @!P4 IMAD R83, R83, R23, R224 ;  /* 0x000000175353c224 */ /* 0x000fe200078e02e0 */
[----:B------:R-:W-:Y:S04]  /*8640*/  BSSY B1, `(.L_x_346) ;  /* 0x0000006000017945 */ /* 0x000fe80003800000 */
[----:B------:R0:W-:Y:S01]  /*8650*/  @!P4 STG.E.U8 desc[UR46][R14.64+0x71], R83 ;  /* 0x000071530e00c986 */ /* 0x0001e2000c10112e */
[----:B------:R-:W-:Y:S05]  /*8660*/  @P3 BRA `(.L_x_347) ;  /* 0x00000000000c3947 */ /* 0x000fea0003800000 */
[----:B------:R-:W0:Y:S02]  /*8670*/  LDG.E.U8 R216, desc[UR46][R4.64+0x78] ;  /* 0x0000782e04d87981 */ /* 0x000e24000c1e1100 */
[----:B0-----:R-:W-:-:S05]  /*8680*/  PRMT R3, R216, 0x8880, RZ ;  /* 0x00008880d8037816 */ /* 0x001fca00000000ff */
[----:B------:R-:W-:-:S07]  /*8690*/  IMAD R224, R3, R22, RZ ;  /* 0x0000001603e07224 */ /* 0x000fce00078e02ff */
.L_x_347:
[----:B------:R-:W-:Y:S05]  /*86a0*/  BSYNC B1 ;  /* 0x0000000000017941 */ /* 0x000fea0003800000 */
.L_x_346:
[----:B0-----:R-:W-:Y:S01]  /*86b0*/  @!P3 IMAD R3, R84, R23, R224 ;  /* 0x000000175403b224 */ /* 0x001fe200078e02e0 */
[----:B------:R-:W-:Y:S04]  /*86c0*/  BSSY B1, `(.L_x_348) ;  /* 0x0000006000017945 */ /* 0x000fe80003800000 */
[----:B------:R0:W-:Y:S01]  /*86d0*/  @!P3 STG.E.U8 desc[UR46][R218.64+0x78], R3 ;  /* 0x00007803da00b986 */ /* 0x0001e2000c10112e */
[----:B------:R-:W-:Y:S05]  /*86e0*/  @P5 BRA `(.L_x_349) ;  /* 0x00000000000c5947 */ /* 0x000fea0003800000 */
[----:B------:R-:W0:Y:S02]  /*86f0*/  LDG.E.U8 R216, desc[UR46][R4.64+0x79] ;  /* 0x0000792e04d87981 */ /* 0x000e24000c1e1100 */
[----:B0-----:R-:W-:-:S05]  /*8700*/  PRMT R3, R216, 0x8880, RZ ;  /* 0x00008880d8037816 */ /* 0x001fca00000000ff */
[----:B------:R-:W-:-:S07]  /*8710*/  IMAD R224, R3, R22, RZ ;  /* 0x0000001603e07224 */ /* 0x000fce00078e02ff */
.L_x_349:
[----:B------:R-:W-:Y:S05]  /*8720*/  BSYNC B1 ;  /* 0x0000000000017941 */ /* 0x000fea0003800000 */
.L_x_348:
[----:B------:R-:W-:Y:S01]  /*8730*/  @!P5 IMAD R85, R85, R23, R224 ;  /* 0x000000175555d224 */ /* 0x000fe200078e02e0 */
[----:B------:R-:W-:Y:S04]  /*8740*/  BSSY B1, `(.L_x_350) ;  /* 0x0000006000017945 */ /* 0x000fe80003800000 */
[----:B------:R0:W-:Y:S01]  /*8750*/  @!P5 STG.E.U8 desc[UR46][R218.64+0x79], R85 ;  /* 0x00007955da00d986 */ /* 0x0001e2000c10112e */
[----:B------:R-:W-:Y:S05]  /*8760*/  @P6 BRA `(.L_x_351) ;  /* 0x00000000000c6947 */ /* 0x000fea0003800000 */
[----:B------:R-:W0:Y:S02]  /*8770*/  LDG.E.U8 R216, desc[UR46][R8.64+0x78] ;  /* 0x0000782e08d87981 */ /* 0x000e24000c1e1100 */
[----:B0-----:R-:W-:-:S05]  /*8780*/  PRMT R3, R216, 0x8880, RZ ;  /* 0x00008880d8037816 */ /* 0x001fca00000000ff */
[----:B------:R-:W-:-:S07]  /*8790*/  IMAD R224, R3, R22, RZ ;  /* 0x0000001603e07224 */ /* 0x000fce00078e02ff */
.L_x_351:
[----:B------:R-:W-:Y:S05]  /*87a0*/  BSYNC B1 ;  /* 0x0000000000017941 */ /* 0x000fea0003800000 */
.L_x_350:
[----:B0-----:R-:W-:Y:S01]  /*87b0*/  @!P6 IMAD R3, R86, R23, R224 ;  /* 0x000000175603e224 */ /* 0x001fe200078e02e0 */
[----:B------:R-:W-:Y:S04]  /*87c0*/  BSSY B1, `(.L_x_352) ;  /* 0x0000006000017945 */ /* 0x000fe80003800000 */
[----:B------:R0:W-:Y:S01]  /*87d0*/  @!P6 STG.E.U8 desc[UR46][R14.64+0x78], R3 ;  /* 0x000078030e00e986 */ /* 0x0001e2000c10112e */
[----:B------:R-:W-:Y:S05]  /*87e0*/  @P2 BRA `(.L_x_353) ;  /* 0x00000000000c2947 */ /* 0x000fea0003800000 */
[----:B------:R-:W0:Y:S02]  /*87f0*/  LDG.E.U8 R216, desc[UR46][R8.64+0x79] ;  /* 0x0000792e08d87981 */ /* 0x000e24000c1e1100 */
[----:B0-----:R-:W-:-:S05]  /*8800*/  PRMT R3, R216, 0x8880, RZ ;  /* 0x00008880d8037816 */ /* 0x001fca00000000ff */
[----:B------:R-:W-:-:S07]  /*8810*/  IMAD R224, R3, R22, RZ ;  /* 0x0000001603e07224 */ /* 0x000fce00078e02ff */
.L_x_353:
[----:B------:R-:W-:Y:S05]  /*8820*/  BSYNC B1 ;  /* 0x0000000000017941 */ /* 0x000fea0003800000 */
.L_x_352:
        /* <DEDUP_REMOVED lines=12> */
.L_x_355:
[----:B------:R-:W-:Y:S05]  /*88f0*/  BSYNC B1 ;  /* 0x0000000000017941 */ /* 0x000fea0003800000 */
.L_x_354:
[----:B0-----:R-:W-:Y:S01]  /*8900*/  @!P4 IMAD R3, R88, R23, R224 ;  /* 0x000000175803c224 */ /* 0x001fe200078e02e0 */
[----:B------:R-:W-:Y:S04]  /*8910*/  BSSY B1, `(.L_x_356) ;  /* 0x0000006000017945 */ /* 0x000fe80003800000 */
[----:B------:R0:W-:Y:S01]  /*8920*/  @!P4 STG.E.U8 desc[UR46][R218.64+0x80], R3 ;  /* 0x00008003da00c986 */ /* 0x0001e2000c10112e */
[----:B------:R-:W-:Y:S05]  /*8930*/  @P3 BRA `(.L_x_357) ;  /* 0x00000000000c3947 */ /* 0x000fea0003800000 */
[----:B------:R-:W0:Y:S02]  /*8940*/  LDG.E.U8 R216, desc[UR46][R4.64+0x81] ;  /* 0x0000812e04d87981 */ /* 0x000e24000c1e1100 */
[----:B0-----:R-:W-:-:S05]  /*8950*/  PRMT R3, R216, 0x8880, RZ ;  /* 0x00008880d8037816 */ /* 0x001fca00000000ff */
[----:B------:R-:W-:-:S07]  /*8960*/  IMAD R224, R3, R22, RZ ;  /* 0x0000001603e07224 */ /* 0x000fce00078e02ff */
.L_x_357:
[----:B------:R-:W-:Y:S05]  /*8970*/  BSYNC B1 ;  /* 0x0000000000017941 */ /* 0x000fea0003800000 */
.L_x_356:
[----:B------:R-:W-:Y:S01]  /*8980*/  @!P3 IMAD R89, R89, R23, R224 ;  /* 0x000000175959b224 */ /* 0x000fe200078e02e0 */
[----:B------:R-:W-:Y:S04]  /*8990*/  BSSY B1, `(.L_x_358) ;  /* 0x0000006000017945 */ /* 0x000fe80003800000 */
[----:B------:R0:W-:Y:S01]  /*89a0*/  @!P3 STG.E.U8 desc[UR46][R218.64+0x81], R89 ;  /* 0x00008159da00b986 */ /* 0x0001e2000c10112e */
[----:B------:R-:W-:Y:S05]  /*89b0*/  @P5 BRA `(.L_x_359) ;  /* 0x00000000000c5947 */ /* 0x000fea0003800000 */
[----:B------:R-:W0:Y:S02]  /*89c0*/  LDG.E.U8 R216, desc[UR46][R8.64+0x80] ;  /* 0x0000802e08d87981 */ /* 0x000e24000c1e1100 */
[----:B0-----:R-:W-:-:S05]  /*89d0*/  PRMT R3, R216, 0x8880, RZ ;  /* 0x00008880d8037816 */ /* 0x001fca00000000ff */
[----:B------:R-:W-:-:S07]  /*89e0*/  IMAD R224, R3, R22, RZ ;  /* 0x0000001603e07224 */ /* 0x000fce00078e02ff */
.L_x_359:
[----:B------:R-:W-:Y:S05]  /*89f0*/  BSYNC B1 ;  /* 0x0000000000017941 */ /* 0x000fea0003800000 */
.L_x_358:
[----:B0-----:R-:W-:Y:S01]  /*8a00*/  @!P5 IMAD R3, R90, R23, R224 ;  /* 0x000000175a03d224 */ /* 0x001fe200078e02e0 */
[----:B------:R-:W-:Y:S04]  /*8a10*/  BSSY B1, `(.L_x_360) ;  /* 0x0000006000017945 */ /* 0x000fe80003800000 */
[----:B------:R0:W-:Y:S01]  /*8a20*/  @!P5 STG.E.U8 desc[UR46][R14.64+0x80], R3 ;  /* 0x000080030e00d986 */ /* 0x0001e2000c10112e */
[----:B------:R-:W-:Y:S05]  /*8a30*/  @P6 BRA `(.L_x_361) ;  /* 0x00000000000c6947 */ /* 0x000fea0003800000 */
[----:B------:R-:W0:Y:S02]  /*8a40*/  LDG.E.U8 R216, desc[UR46][R8.64+0x81] ;  /* 0x0000812e08d87981 */ /* 0x000e24000c1e1100 */
[----:B0-----:R-:W-:-:S05]  /*8a50*/  PRMT R3, R216, 0x8880, RZ ;  /* 0x00008880d8037816 */ /* 0x001fca00000000ff */
[----:B------:R-:W-:-:S07]  /*8a60*/  IMAD R224, R3, R22, RZ ;  /* 0x0000001603e07224 */ /* 0x000fce00078e02ff */
.L_x_361:
[----:B------:R-:W-:Y:S05]  /*8a70*/  BSYNC B1 ;  /* 0x0000000000017941 */ /* 0x000fea0003800000 */
.L_x_360:
[----:B------:R-:W-:Y:S01]  /*8a80*/  @!P6 IMAD R91, R91, R23, R224 ;  /* 0x000000175b5be224 */ /* 0x000fe200078e02e0 */
[----:B------:R-:W-:Y:S04]  /*8a90*/  BSSY B1, `(.L_x_362) ;  /* 0x0000006000017945 */ /* 0x000fe80003800000 */
[----:B------:R0:W-:Y:S01]  /*8aa0*/  @!P6 STG.E.U8 desc[UR46][R14.64+0x81], R91 ;  /* 0x0000815b0e00e986 */ /* 0x0001e2000c10112e */
[----:B------:R-:W-:Y:S05]  /*8ab0*/  @P2 BRA `(.L_x_363) ;  /* 0x00000000000c2947 */ /* 0x000fea0003800000 */
[----:B------:R-:W0:Y:S02]  /*8ac0*/  LDG.E.U8 R216, desc[UR46][R4.64+0x88] ;  /* 0x0000882e04d87981 */ /* 0x000e24000c1e1100 */
[----:B0-----:R-:W-:-:S05]  /*8ad0*/  PRMT R3, R216, 0x8880, RZ ;  /* 0x00008880d8037816 */ /* 0x001fca00000000ff */
[----:B------:R-:W-:-:S07]  /*8ae0*/  IMAD R224, R3, R22, RZ ;  /* 0x0000001603e07224 */ /* 0x000fce00078e02ff */
.L_x_363:
[----:B------:R-:W-:Y:S05]  /*8af0*/  BSYNC B1 ;  /* 0x0000000000017941 */ /* 0x000fea0003800000 */
.L_x_362:
        /* <DEDUP_REMOVED lines=12> */
.L_x_365:
[----:B------:R-:W-:Y:S05]  /*8bc0*/  BSYNC B1 ;  /* 0x0000000000017941 */ /* 0x000fea0003800000 */
.L_x_364:
[----:B------:R-:W-:Y:S01]  /*8bd0*/  @!P4 IMAD R93, R93, R23, R224 ;  /* 0x000000175d5dc224 */ /* 0x000fe200078e02e0 */
[----:B------:R-:W-:Y:S04]  /*8be0*/  BSSY B1, `(.L_x_366) ;  /* 0x0000006000017945 */ /* 0x000fe80003800000 */
[----:B------:R0:W-:Y:S01]  /*8bf0*/  @!P4 STG.E.U8 desc[UR46][R218.64+0x89], R93 ;  /* 0x0000895dda00c986 */ /* 0x0001e2000c10112e */
[----:B------:R-:W-:Y:S05]  /*8c00*/  @P3 BRA `(.L_x_367) ;  /* 0x00000000000c3947 */ /* 0x000fea0003800000 */
[----:B------:R-:W0:Y:S02]  /*8c10*/  LDG.E.U8 R216, desc[UR46][R8.64+0x88] ;  /* 0x0000882e08d87981 */ /* 0x000e24000c1e1100 */
[----:B0-----:R-:W-:-:S05]  /*8c20*/  PRMT R3, R216, 0x8880, RZ ;  /* 0x00008880d8037816 */ /* 0x001fca00000000ff */
[----:B------:R-:W-:-:S07]  /*8c30*/  IMAD R224, R3, R22, RZ ;  /* 0x0000001603e07224 */ /* 0x000fce00078e02ff */
.L_x_367:
[----:B------:R-:W-:Y:S05]  /*8c40*/  BSYNC B1 ;  /* 0x0000000000017941 */ /* 0x000fea0003800000 */
.L_x_366:
[----:B0-----:R-:W-:Y:S01]  /*8c50*/  @!P3 IMAD R3, R94, R23, R224 ;  /* 0x000000175e03b224 */ /* 0x001fe200078e02e0 */
[----:B------:R-:W-:Y:S04]  /*8c60*/  BSSY B1, `(.L_x_368) ;  /* 0x0000006000017945 */ /* 0x000fe80003800000 */
[----:B------:R0:W-:Y:S01]  /*8c70*/  @!P3 STG.E.U8 desc[UR46][R14.64+0x88], R3 ;  /* 0x000088030e00b986 */ /* 0x0001e2000c10112e */
[----:B------:R-:W-:Y:S05]  /*8c80*/  @P5 BRA `(.L_x_369) ;  /* 0x00000000000c5947 */ /* 0x000fea0003800000 */
[----:B------:R-:W0:Y:S02]  /*8c90*/  LDG.E.U8 R216, desc[UR46][R8.64+0x89] ;  /* 0x0000892e08d87981 */ /* 0x000e24000c1e1100 */
[----:B0-----:R-:W-:-:S05]  /*8ca0*/  PRMT R3, R216, 0x8880, RZ ;  /* 0x00008880d8037816 */ /* 0x001fca00000000ff */
[----:B------:R-:W-:-:S07]  /*8cb0*/  IMAD R224, R3, R22, RZ ;  /* 0x0000001603e07224 */ /* 0x000fce00078e02ff */
.L_x_369:
[----:B------:R-:W-:Y:S05]  /*8cc0*/  BSYNC B1 ;  /* 0x0000000000017941 */ /* 0x000fea0003800000 */
.L_x_368:
[----:B------:R-:W-:Y:S01]  /*8cd0*/  @!P5 IMAD R95, R95, R23, R224 ;  /* 0x000000175f5fd224 */ /* 0x000fe200078e02e0 */
[----:B------:R-:W-:Y:S04]  /*8ce0*/  BSSY B1, `(.L_x_370) ;  /* 0x0000006000017945 */ /* 0x000fe80003800000 */
[----:B------:R0:W-:Y:S01]  /*8cf0*/  @!P5 STG.E.U8 desc[UR46][R14.64+0x89], R95 ;  /* 0x0000895f0e00d986 */ /* 0x0001e2000c10112e */
[----:B------:R-:W-:Y:S05]  /*8d00*/  @P6 BRA `(.L_x_371) ;  /* 0x00000000000c6947 */ /* 0x000fea0003800000 */
[----:B------:R-:W0:Y:S02]  /*8d10*/  LDG.E.U8 R216, desc[UR46][R4.64+0x90] ;  /* 0x0000902e04d87981 */ /* 0x000e24000c1e1100 */
[----:B0-----:R-:W-:-:S05]  /*8d20*/  PRMT R3, R216, 0x8880, RZ ;  /* 0x00008880d8037816 */ /* 0x001fca00000000ff */
[----:B------:R-:W-:-:S07]  /*8d30*/  IMAD R224, R3, R22, RZ ;  /* 0x0000001603e07224 */ /* 0x000fce00078e02ff */
.L_x_371:
[----:B------:R-:W-:Y:S05]  /*8d40*/  BSYNC B1 ;  /* 0x0000000000017941 */ /* 0x000fea0003800000 */
.L_x_370:
[----:B0-----:R-:W-:Y:S01]  /*8d50*/  @!P6 IMAD R3, R96, R23, R224 ;  /* 0x000000176003e224 */ /* 0x001fe200078e02e0 */
[----:B------:R-:W-:Y:S04]  /*8d60*/  BSSY B1, `(.L_x_372) ;  /* 0x0000006000017945 */ /* 0x000fe80003800000 */
[----:B------:R0:W-:Y:S01]  /*8d70*/  @!P6 STG.E.U8 desc[UR46][R218.64+0x90], R3 ;  /* 0x00009003da00e986 */ /* 0x0001e2000c10112e */
[----:B------:R-:W-:Y:S05]  /*8d80*/  @P2 BRA `(.L_x_373) ;  /* 0x00000000000c2947 */ /* 0x000fea0003800000 */
[----:B------:R-:W0:Y:S02]  /*8d90*/  LDG.E.U8 R216, desc[UR46][R4.64+0x91] ;  /* 0x0000912e04d87981 */ /* 0x000e24000c1e1100 */
[----:B0-----:R-:W-:-:S05]  /*8da0*/  PRMT R3, R216, 0x8880, RZ ;  /* 0x00008880d8037816 */ /* 0x001fca00000000ff */
[----:B------:R-:W-:-:S07]  /*8db0*/  IMAD R224, R3, R22, RZ ;  /* 0x0000001603e07224 */ /* 0x000fce00078e02ff */
.L_x_373:
[----:B------:R-:W-:Y:S05]  /*8dc0*/  BSYNC B1 ;  /* 0x0000000000017941 */ /* 0x000fea0003800000 */
.L_x_372:
        /* <DEDUP_REMOVED lines=12> */
.L_x_375:
[----:B------:R-:W-:Y:S05]  /*8e90*/  BSYNC B1 ;  /* 0x0000000000017941 */ /* 0x000fea0003800000 */
.L_x_374:
[----:B0-----:R-:W-:Y:S01]  /*8ea0*/  @!P4 IMAD R3, R98, R23, R224 ;  /* 0x000000176203c224 */ /* 0x001fe200078e02e0 */
[----:B------:R-:W-:Y:S04]  /*8eb0*/  BSSY B1, `(.L_x_376) ;  /* 0x0000006000017945 */ /* 0x000fe80003800000 */
[----:B------:R0:W-:Y:S01]  /*8ec0*/  @!P4 STG.E.U8 desc[UR46][R14.64+0x90], R3 ;  /* 0x000090030e00c986 */ /* 0x0001e2000c10112e */
[----:B------:R-:W-:Y:S05]  /*8ed0*/  @P3 BRA `(.L_x_377) ;  /* 0x00000000000c3947 */ /* 0x000fea0003800000 */
[----:B------:R-:W0:Y:S02]  /*8ee0*/  LDG.E.U8 R216, desc[UR46][R8.64+0x91] ;  /* 0x0000912e08d87981 */ /* 0x000e24000c1e1100 */
[----:B0-----:R-:W-:-:S05]  /*8ef0*/  PRMT R3, R216, 0x8880, RZ ;  /* 0x00008880d8037816 */ /* 0x001fca00000000ff */
[----:B------:R-:W-:-:S07]  /*8f00*/  IMAD R224, R3, R22, RZ ;  /* 0x0000001603e07224 */ /* 0x000fce00078e02ff */
.L_x_377:
[----:B------:R-:W-:Y:S05]  /*8f10*/  BSYNC B1 ;  /* 0x0000000000017941 */ /* 0x000fea0003800000 */
.L_x_376:
[----:B------:R-:W-:Y:S01]  /*8f20*/  @!P3 IMAD R99, R99, R23, R224 ;  /* 0x000000176363b224 */ /* 0x000fe200078e02e0 */
[----:B------:R-:W-:Y:S04]  /*8f30*/  BSSY B1, `(.L_x_378) ;  /* 0x0000006000017945 */ /* 0x000fe80003800000 */
[----:B------:R0:W-:Y:S01]  /*8f40*/  @!P3 STG.E.U8 desc[UR46][R14.64+0x91], R99 ;  /* 0x000091630e00b986 */ /* 0x0001e2000c10112e */
[----:B------:R-:W-:Y:S05]  /*8f50*/  @P5 BRA `(.L_x_379) ;  /* 0x00000000000c5947 */ /* 0x000fea0003800000 */
[----:B------:R-:W0:Y:S02]  /*8f60*/  LDG.E.U8 R216, desc[UR46][R4.64+0x98] ;  /* 0x0000982e04d87981 */ /* 0x000e24000c1e1100 */
[----:B0-----:R-:W-:-:S05]  /*8f70*/  PRMT R3, R216, 0x8880, RZ ;  /* 0x00008880d8037816 */ /* 0x001fca00000000ff */
[----:B------:R-:W-:-:S07]  /*8f80*/  IMAD R224, R3, R22, RZ ;  /* 0x0000001603e07224 */ /* 0x000fce00078e02ff */
.L_x_379:
[----:B------:R-:W-:Y:S05]  /*8f90*/  BSYNC B1 ;  /* 0x0000000000017941 */ /* 0x000fea0003800000 */
.L_x_378:
[----:B0-----:R-:W-:Y:S01]  /*8fa0*/  @!P5 IMAD R3, R100, R23, R224 ;  /* 0x000000176403d224 */ /* 0x001fe200078e02e0 */
[----:B------:R-:W-:Y:S04]  /*8fb0*/  BSSY B1, `(.L_x_380) ;  /* 0x0000006000017945 */ /* 0x000fe80003800000 */
[----:B------:R0:W-:Y:S01]  /*8fc0*/  @!P5 STG.E.U8 desc[UR46][R218.64+0x98], R3 ;  /* 0x00009803da00d986 */ /* 0x0001e2000c10112e */
[----:B------:R-:W-:Y:S05]  /*8fd0*/  @P6 BRA `(.L_x_381) ;  /* 0x00000000000c6947 */ /* 0x000fea0003800000 */
[----:B------:R-:W0:Y:S02]  /*8fe0*/  LDG.E.U8 R216, desc[UR46][R4.64+0x99] ;  /* 0x0000992e04d87981 */ /* 0x000e24000c1e1100 */
[----:B0-----:R-:W-:-:S05]  /*8ff0*/  PRMT R3, R216, 0x8880, RZ ;  /* 0x00008880d8037816 */ /* 0x001fca00000000ff */
[----:B------:R-:W-:-:S07]  /*9000*/  IMAD R224, R3, R22, RZ ;  /* 0x0000001603e07224 */ /* 0x000fce00078e02ff */
.L_x_381:
[----:B------:R-:W-:Y:S05]  /*9010*/  BSYNC B1 ;  /* 0x0000000000017941 */ /* 0x000fea0003800000 */
.L_x_380:
[----:B------:R-:W-:Y:S01]  /*9020*/  @!P6 IMAD R101, R101, R23, R224 ;  /* 0x000000176565e224 */ /* 0x000fe200078e02e0 */
[----:B------:R-:W-:Y:S04]  /*9030*/  BSSY B1, `(.L_x_382) ;  /* 0x0000006000017945 */ /* 0x000fe80003800000 */
[----:B------:R0:W-:Y:S01]  /*9040*/  @!P6 STG.E.U8 desc[UR46][R218.64+0x99], R101 ;  /* 0x00009965da00e986 */ /* 0x0001e2000c10112e */
[----:B------:R-:W-:Y:S05]  /*9050*/  @P2 BRA `(.L_x_383) ;  /* 0x00000000000c2947 */ /* 0x000fea0003800000 */
[----:B------:R-:W0:Y:S02]  /*9060*/  LDG.E.U8 R216, desc[UR46][R8.64+0x98] ;  /* 0x0000982e08d87981 */ /* 0x000e24000c1e1100 */
[----:B0-----:R-:W-:-:S05]  /*9070*/  PRMT R3, R216, 0x8880, RZ ;  /* 0x00008880d8037816 */ /* 0x001fca00000000ff */
[----:B------:R-:W-:-:S07]  /*9080*/  IMAD R224, R3, R22, RZ ;  /* 0x0000001603e07224 */ /* 0x000fce00078e02ff */
.L_x_383:
[----:B------:R-:W-:Y:S05]  /*9090*/  BSYNC B1 ;  /* 0x0000000000017941 */ /* 0x000fea0003800000 */
.L_x_382:
        /* <DEDUP_REMOVED lines=12> */
.L_x_385:
[----:B------:R-:W-:Y:S05]  /*9160*/  BSYNC B1 ;  /* 0x0000000000017941 */ /* 0x000fea0003800000 */
.L_x_384:
[----:B------:R-:W-:Y:S01]  /*9170*/  @!P4 IMAD R103, R103, R23, R224 ;  /* 0x000000176767c224 */ /* 0x000fe200078e02e0 */
[----:B------:R-:W-:Y:S04]  /*9180*/  BSSY B1, `(.L_x_386) ;  /* 0x0000006000017945 */ /* 0x000fe80003800000 */
[----:B------:R0:W-:Y:S01]  /*9190*/  @!P4 STG.E.U8 desc[UR46][R14.64+0x99], R103 ;  /* 0x000099670e00c986 */ /* 0x0001e2000c10112e */
[----:B------:R-:W-:Y:S05]  /*91a0*/  @P3 BRA `(.L_x_387) ;  /* 0x00000000000c3947 */ /* 0x000fea0003800000 */
[----:B------:R-:W0:Y:S02]  /*91b0*/  LDG.E.U8 R216, desc[UR46][R4.64+0xa0] ;  /* 0x0000a02e04d87981 */ /* 0x000e24000c1e1100 */
[----:B0-----:R-:W-:-:S05]  /*91c0*/  PRMT R3, R216, 0x8880, RZ ;  /* 0x00008880d8037816 */ /* 0x001fca00000000ff */
[----:B------:R-:W-:-:S07]  /*91d0*/  IMAD R224, R3, R22, RZ ;  /* 0x0000001603e07224 */ /* 0x000fce00078e02ff */
.L_x_387:
[----:B------:R-:W-:Y:S05]  /*91e0*/  BSYNC B1 ;  /* 0x0000000000017941 */ /* 0x000fea0003800000 */
.L_x_386:
[----:B0-----:R-:W-:Y:S01]  /*91f0*/  @!P3 IMAD R3, R104, R23, R224 ;  /* 0x000000176803b224 */ /* 0x001fe200078e02e0 */
[----:B------:R-:W-:Y:S04]  /*9200*/  BSSY B1, `(.L_x_388) ;  /* 0x0000006000017945 */ /* 0x000fe80003800000 */
[----:B------:R0:W-:Y:S01]  /*9210*/  @!P3 STG.E.U8 desc[UR46][R218.64+0xa0], R3 ;  /* 0x0000a003da00b986 */ /* 0x0001e2000c10112e */
[----:B------:R-:W-:Y:S05]  /*9220*/  @P5 BRA `(.L_x_389) ;  /* 0x00000000000c5947 */ /* 0x000fea0003800000 */
[----:B------:R-:W0:Y:S02]  /*9230*/  LDG.E.U8 R216, desc[UR46][R4.64+0xa1] ;  /* 0x0000a12e04d87981 */ /* 0x000e24000c1e1100 */
[----:B0-----:R-:W-:-:S05]  /*9240*/  PRMT R3, R216, 0x8880, RZ ;  /* 0x00008880d8037816 */ /* 0x001fca00000000ff */
[----:B------:R-:W-:-:S07]  /*9250*/  IMAD R224, R3, R22, RZ ;  /* 0x0000001603e07224 */ /* 0x000fce00078e02ff */
.L_x_389:
[----:B------:R-:W-:Y:S05]  /*9260*/  BSYNC B1 ;  /* 0x0000000000017941 */ /* 0x000fea0003800000 */
.L_x_388:
[----:B------:R-:W-:Y:S01]  /*9270*/  @!P5 IMAD R105, R105, R23, R224 ;  /* 0x000000176969d224 */ /* 0x000fe200078e02e0 */
[----:B------:R-:W-:Y:S04]  /*9280*/  BSSY B1, `(.L_x_390) ;  /* 0x0000006000017945 */ /* 0x000fe80003800000 */
[----:B------:R0:W-:Y:S01]  /*9290*/  @!P5 STG.E.U8 desc[UR46][R218.64+0xa1], R105 ;  /* 0x0000a169da00d986 */ /* 0x0001e2000c10112e */
[----:B------:R-:W-:Y:S05]  /*92a0*/  @P6 BRA `(.L_x_391) ;  /* 0x00000000000c6947 */ /* 0x000fea0003800000 */
[----:B------:R-:W0:Y:S02]  /*92b0*/  LDG.E.U8 R216, desc[UR46][R8.64+0xa0] ;  /* 0x0000a02e08d87981 */ /* 0x000e24000c1e1100 */
[----:B0-----:R-:W-:-:S05]  /*92c0*/  PRMT R3, R216, 0x8880, RZ ;  /* 0x00008880d8037816 */ /* 0x001fca00000000ff */
[----:B------:R-:W-:-:S07]  /*92d0*/  IMAD R224, R3, R22, RZ ;  /* 0x0000001603e07224 */ /* 0x000fce00078e02ff */
.L_x_391:
[----:B------:R-:W-:Y:S05]  /*92e0*/  BSYNC B1 ;  /* 0x0000000000017941 */ /* 0x000fea0003800000 */
.L_x_390:
[----:B0-----:R-:W-:Y:S01]  /*92f0*/  @!P6 IMAD R3, R106, R23, R224 ;  /* 0x000000176a03e224 */ /* 0x001fe200078e02e0 */
[----:B------:R-:W-:Y:S04]  /*9300*/  BSSY B1, `(.L_x_392) ;  /* 0x0000006000017945 */ /* 0x000fe80003800000 */
[----:B------:R0:W-:Y:S01]  /*9310*/  @!P6 STG.E.U8 desc[UR46][R14.64+0xa0], R3 ;  /* 0x0000a0030e00e986 */ /* 0x0001e2000c10112e */
[----:B------:R-:W-:Y:S05]  /*9320*/  @P2 BRA `(.L_x_393) ;  /* 0x00000000000c2947 */ /* 0x000fea0003800000 */
[----:B------:R-:W0:Y:S02]  /*9330*/  LDG.E.U8 R216, desc[UR46][R8.64+0xa1] ;  /* 0x0000a12e08d87981 */ /* 0x000e24000c1e1100 */
[----:B0-----:R-:W-:-:S05]  /*9340*/  PRMT R3, R216, 0x8880, RZ ;  /* 0x00008880d8037816 */ /* 0x001fca00000000ff */
[----:B------:R-:W-:-:S07]  /*9350*/  IMAD R224, R3, R22, RZ ;  /* 0x0000001603e07224 */ /* 0x000fce00078e02ff */
.L_x_393:
[----:B------:R-:W-:Y:S05]  /*9360*/  BSYNC B1 ;  /* 0x0000000000017941 */ /* 0x000fea0003800000 */
.L_x_392:
        /* <DEDUP_REMOVED lines=12> */
.L_x_395:
[----:B------:R-:W-:Y:S05]  /*9430*/  BSYNC B1 ;  /* 0x0000000000017941 */ /* 0x000fea0003800000 */
.L_x_394:
[----:B0-----:R-:W-:Y:S01]  /*9440*/  @!P5 IMAD R3, R108, R23, R224 ;  /* 0x000000176c03d224 */ /* 0x001fe200078e02e0 */
[----:B------:R-:W-:Y:S04]  /*9450*/  BSSY B1, `(.L_x_396) ;  /* 0x0000006000017945 */ /* 0x000fe80003800000 */
[----:B------:R0:W-:Y:S01]  /*9460*/  @!P5 STG.E.U8 desc[UR46][R218.64+0xa8], R3 ;  /* 0x0000a803da00d986 */ /* 0x0001e2000c10112e */
[----:B------:R-:W-:Y:S05]  /*9470*/  @P3 BRA `(.L_x_397) ;  /* 0x00000000000c3947 */ /* 0x000fea0003800000 */
[----:B------:R-:W0:Y:S02]  /*9480*/  LDG.E.U8 R216, desc[UR46][R4.64+0xa9] ;  /* 0x0000a92e04d87981 */ /* 0x000e24000c1e1100 */
[----:B0-----:R-:W-:-:S05]  /*9490*/  PRMT R3, R216, 0x8880, RZ ;  /* 0x00008880d8037816 */ /* 0x001fca00000000ff */
[----:B------:R-:W-:-:S07]  /*94a0*/  IMAD R224, R3, R22, RZ ;  /* 0x0000001603e07224 */ /* 0x000fce00078e02ff */
.L_x_397:
[----:B------:R-:W-:Y:S05]  /*94b0*/  BSYNC B1 ;  /* 0x0000000000017941 */ /* 0x000fea0003800000 */
.L_x_396:
[----:B------:R-:W-:Y:S01]  /*94c0*/  @!P3 IMAD R109, R109, R23, R224 ;  /* 0x000000176d6db224 */ /* 0x000fe200078e02e0 */
[----:B------:R-:W-:Y:S04]  /*94d0*/  BSSY B1, `(.L_x_398) ;  /* 0x0000006000017945 */ /* 0x000fe80003800000 */
[----:B------:R0:W-:Y:S01]  /*94e0*/  @!P3 STG.E.U8 desc[UR46][R218.64+0xa9], R109 ;  /* 0x0000a96dda00b986 */ /* 0x0001e2000c10112e */
[----:B------:R-:W-:Y:S05]  /*94f0*/  @P2 BRA `(.L_x_399) ;  /* 0x00000000000c2947 */ /* 0x000fea0003800000 */
[----:B------:R-:W0:Y:S02]  /*9500*/  LDG.E.U8 R216, desc[UR46][R8.64+0xa8] ;  /* 0x0000a82e08d87981 */ /* 0x000e24000c1e1100 */
[----:B0-----:R-:W-:-:S05]  /*9510*/  PRMT R3, R216, 0x8880, RZ ;  /* 0x00008880d8037816 */ /* 0x001fca00000000ff */
[----:B------:R-:W-:-:S07]  /*9520*/  IMAD R224, R3, R22, RZ ;  /* 0x0000001603e07224 */ /* 0x000fce00078e02ff */
.L_x_399:
[----:B------:R-:W-:Y:S05]  /*9530*/  BSYNC B1 ;  /* 0x0000000000017941 */ /* 0x000fea0003800000 */
.L_x_398:
[----:B0-----:R-:W-:Y:S01]  /*9540*/  @!P2 IMAD R3, R110, R23, R224 ;  /* 0x000000176e03a224 */ /* 0x001fe200078e02e0 */
[----:B------:R-:W-:Y:S04]  /*9550*/  BSSY B1, `(.L_x_400) ;  /* 0x0000006000017945 */ /* 0x000fe80003800000 */
[----:B------:R0:W-:Y:S01]  /*9560*/  @!P2 STG.E.U8 desc[UR46][R14.64+0xa8], R3 ;  /* 0x0000a8030e00a986 */ /* 0x0001e2000c10112e */
[----:B------:R-:W-:Y:S05]  /*9570*/  @P6 BRA `(.L_x_401) ;  /* 0x00000000000c6947 */ /* 0x000fea0003800000 */
[----:B------:R-:W0:Y:S02]  /*9580*/  LDG.E.U8 R216, desc[UR46][R8.64+0xa9] ;  /* 0x0000a92e08d87981 */ /* 0x000e24000c1e1100 */
[----:B0-----:R-:W-:-:S05]  /*9590*/  PRMT R3, R216, 0x8880, RZ ;  /* 0x00008880d8037816 */ /* 0x001fca00000000ff */
[----:B------:R-:W-:-:S07]  /*95a0*/  IMAD R224, R3, R22, RZ ;  /* 0x0000001603e07224 */ /* 0x000fce00078e02ff */
.L_x_401:
[----:B------:R-:W-:Y:S05]  /*95b0*/  BSYNC B1 ;  /* 0x0000000000017941 */ /* 0x000fea0003800000 */
.L_x_400:
[----:B------:R-:W-:Y:S01]  /*95c0*/  @!P6 IMAD R111, R111, R23, R224 ;  /* 0x000000176f6fe224 */ /* 0x000fe200078e02e0 */
[----:B------:R-:W-:Y:S04]  /*95d0*/  BSSY B1, `(.L_x_402) ;  /* 0x0000006000017945 */ /* 0x000fe80003800000 */
[----:B------:R0:W-:Y:S01]  /*95e0*/  @!P6 STG.E.U8 desc[UR46][R14.64+0xa9], R111 ;  /* 0x0000a96f0e00e986 */ /* 0x0001e2000c10112e */
[----:B------:R-:W-:Y:S05]  /*95f0*/  @P4 BRA `(.L_x_403) ;  /* 0x00000000000c4947 */ /* 0x000fea0003800000 */
[----:B------:R-:W0:Y:S02]  /*9600*/  LDG.E.U8 R216, desc[UR46][R4.64+0xb0] ;  /* 0x0000b02e04d87981 */ /* 0x000e24000c1e1100 */
[----:B0-----:R-:W-:-:S05]  /*9610*/  PRMT R3, R216, 0x8880, RZ ;  /* 0x00008880d8037816 */ /* 0x001fca00000000ff */
[----:B------:R-:W-:-:S07]  /*9620*/  IMAD R224, R3, R22, RZ ;  /* 0x0000001603e07224 */ /* 0x000fce00078e02ff */
.L_x_403:
[----:B------:R-:W-:Y:S05]  /*9630*/  BSYNC B1 ;  /* 0x0000000000017941 */ /* 0x000fea0003800000 */
.L_x_402:
[----:B------:R-:W-:Y:S01]  /*9640*/  ISETP.LT.OR P3, PT, R0, 0xb2, !P1 ;  /* 0x000000b20000780c */ /* 0x000fe20004f61670 */
[----:B0-----:R-:W-:Y:S01]  /*9650*/  @!P4 IMAD R3, R112, R23, R224 ;  /* 0x000000177003c224 */ /* 0x001fe200078e02e0 */
[----:B------:R-:W-:Y:S01]  /*9660*/  BSSY B1, `(.L_x_404) ;  /* 0x000000b000017945 */ /* 0x000fe20003800000 */
[C---:B------:R-:W-:Y:S02]  /*9670*/  ISETP.LT.OR P2, PT, R0.reuse, 0xb1, !P0 ;  /* 0x000000b10000780c */ /* 0x040fe40004741670 */
[C---:B------:R-:W-:Y:S01]  /*9680*/  ISETP.LT.OR P5, PT, R0.reuse, 0xb2, !P0 ;  /* 0x000000b20000780c */ /* 0x040fe200047a1670 */
[----:B------:R0:W-:Y:S01]  /*9690*/  @!P4 STG.E.U8 desc[UR46][R218.64+0xb0], R3 ;  /* 0x0000b003da00c986 */ /* 0x0001e2000c10112e */
[C---:B------:R-:W-:Y:S02]  /*96a0*/  ISETP.LT.OR P4, PT, R0.reuse, 0xb9, !P1 ;  /* 0x000000b90000780c */ /* 0x040fe40004f81670 */
[C---:B------:R-:W-:Y:S02]  /*96b0*/  ISETP.LT.OR P1, PT, R0.reuse, 0xba, !P1 ;  /* 0x000000ba0000780c */ /* 0x040fe40004f21670 */
[----:B------:R-:W-:-:S02]  /*96c0*/  ISETP.LT.OR P6, PT, R0, 0xb9, !P0 ;  /* 0x000000b90000780c */ /* 0x000fc400047c1670 */
[----:B------:R-:W-:Y:S11]  /*96d0*/  @P3 BRA `(.L_x_405) ;  /* 0x00000000000c3947 */ /* 0x000ff60003800000 */
[----:B------:R-:W0:Y:S02]  /*96e0*/  LDG.E.U8 R216, desc[UR46][R4.64+0xb1] ;  /* 0x0000b12e04d87981 */ /* 0x000e24000c1e1100 */
[----:B0-----:R-:W-:-:S05]  /*96f0*/  PRMT R3, R216, 0x8880, RZ ;  /* 0x00008880d8037816 */ /* 0x001fca00000000ff */
[----:B------:R-:W-:-:S07]  /*9700*/  IMAD R224, R3, R22, RZ ;  /* 0x0000001603e07224 */ /* 0x000fce00078e02ff */
.L_x_405:
[----:B------:R-:W-:Y:S05]  /*9710*/  BSYNC B1 ;  /* 0x0000000000017941 */ /* 0x000fea0003800000 */
.L_x_404:
[----:B------:R-:W-:Y:S01]  /*9720*/  @!P3 IMAD R113, R113, R23, R224 ;  /* 0x000000177171b224 */ /* 0x000fe200078e02e0 */
[----:B------:R-:W-:Y:S04]  /*9730*/  BSSY B1, `(.L_x_406) ;  /* 0x0000006000017945 */ /* 0x000fe80003800000 */
[----:B------:R0:W-:Y:S01]  /*9740*/  @!P3 STG.E.U8 desc[UR46][R218.64+0xb1], R113 ;  /* 0x0000b171da00b986 */ /* 0x0001e2000c10112e */
[----:B------:R-:W-:Y:S05]  /*9750*/  @P2 BRA `(.L_x_407) ;  /* 0x00000000000c2947 */ /* 0x000fea0003800000 */
[----:B------:R-:W0:Y:S02]  /*9760*/  LDG.E.U8 R216, desc[UR46][R8.64+0xb0] ;  /* 0x0000b02e08d87981 */ /* 0x000e24000c1e1100 */
[----:B0-----:R-:W-:-:S05]  /*9770*/  PRMT R3, R216, 0x8880, RZ ;  /* 0x00008880d8037816 */ /* 0x001fca00000000ff */
[----:B------:R-:W-:-:S07]  /*9780*/  IMAD R224, R3, R22, RZ ;  /* 0x0000001603e07224 */ /* 0x000fce00078e02ff */
.L_x_407:
[----:B------:R-:W-:Y:S05]  /*9790*/  BSYNC B1 ;  /* 0x0000000000017941 */ /* 0x000fea0003800000 */
.L_x_406:
[----:B0-----:R-:W-:Y:S01]  /*97a0*/  @!P2 IMAD R3, R114, R23, R224 ;  /* 0x000000177203a224 */ /* 0x001fe200078e02e0 */
[----:B------:R-:W-:Y:S04]  /*97b0*/  BSSY B1, `(.L_x_408) ;  /* 0x0000006000017945 */ /* 0x000fe80003800000 */
[----:B------:R0:W-:Y:S01]  /*97c0*/  @!P2 STG.E.U8 desc[UR46][R14.64+0xb0], R3 ;  /* 0x0000b0030e00a986 */ /* 0x0001e2000c10112e */
[----:B------:R-:W-:Y:S05]  /*97d0*/  @P5 BRA `(.L_x_409) ;  /* 0x00000000000c5947 */ /* 0x000fea0003800000 */
[----:B------:R-:W0:Y:S02]  /*97e0*/  LDG.E.U8 R216, desc[UR46][R8.64+0xb1] ;  /* 0x0000b12e08d87981 */ /* 0x000e24000c1e1100 */
[----:B0-----:R-:W-:-:S05]  /*97f0*/  PRMT R3, R216, 0x8880, RZ ;  /* 0x00008880d8037816 */ /* 0x001fca00000000ff */
[----:B------:R-:W-:-:S07]  /*9800*/  IMAD R224, R3, R22, RZ ;  /* 0x0000001603e07224 */ /* 0x000fce00078e02ff */
.L_x_409:
[----:B------:R-:W-:Y:S05]  /*9810*/  BSYNC B1 ;  /* 0x0000000000017941 */ /* 0x000fea0003800000 */
.L_x_408:
[----:B------:R-:W-:Y:S01]  /*9820*/  @!P5 IMAD R115, R115, R23, R224 ;  /* 0x000000177373d224 */ /* 0x000fe200078e02e0 */
[----:B------:R-:W-:Y:S04]  /*9830*/  BSSY B1, `(.L_x_410) ;  /* 0x0000006000017945 */ /* 0x000fe80003800000 */
[----:B------:R0:W-:Y:S01]  /*9840*/  @!P5 STG.E.U8 desc[UR46][R14.64+0xb1], R115 ;  /* 0x0000b1730e00d986 */ /* 0x0001e2000c10112e */
[----:B------:R-:W-:Y:S05]  /*9850*/  @P4 BRA `(.L_x_411) ;  /* 0x00000000000c4947 */ /* 0x000fea0003800000 */
[----:B------:R-:W0:Y:S02]  /*9860*/  LDG.E.U8 R216, desc[UR46][R4.64+0xb8] ;  /* 0x0000b82e04d87981 */ /* 0x000e24000c1e1100 */
[----:B0-----:R-:W-:-:S05]  /*9870*/  PRMT R3, R216, 0x8880, RZ ;  /* 0x00008880d8037816 */ /* 0x001fca00000000ff */
[----:B------:R-:W-:-:S07]  /*9880*/  IMAD R224, R3, R22, RZ ;  /* 0x0000001603e07224 */ /* 0x000fce00078e02ff */
.L_x_411:
[----:B------:R-:W-:Y:S05]  /*9890*/  BSYNC B1 ;  /* 0x0000000000017941 */ /* 0x000fea0003800000 */
.L_x_410:
[----:B0-----:R-:W-:Y:S01]  /*98a0*/  @!P4 IMAD R3, R116, R23, R224 ;  /* 0x000000177403c224 */ /* 0x001fe200078e02e0 */
[----:B------:R-:W-:Y:S04]  /*98b0*/  BSSY B1, `(.L_x_412) ;  /* 0x0000006000017945 */ /* 0x000fe80003800000 */
[----:B------:R0:W-:Y:S01]  /*98c0*/  @!P4 STG.E.U8 desc[UR46][R218.64+0xb8], R3 ;  /* 0x0000b803da00c986 */ /* 0x0001e2000c10112e */
[----:B------:R-:W-:Y:S05]  /*98d0*/  @P1 BRA `(.L_x_413) ;  /* 0x00000000000c1947 */ /* 0x000fea0003800000 */
[----:B------:R-:W0:Y:S02]  /*98e0*/  LDG.E.U8 R216, desc[UR46][R4.64+0xb9] ;  /* 0x0000b92e04d87981 */ /* 0x000e24000c1e1100 */
[----:B0-----:R-:W-:-:S05]  /*98f0*/  PRMT R3, R216, 0x8880, RZ ;  /* 0x00008880d8037816 */ /* 0x001fca00000000ff */
[----:B------:R-:W-:-:S07]  /*9900*/  IMAD R224, R3, R22, RZ ;  /* 0x0000001603e07224 */ /* 0x000fce00078e02ff */
.L_x_413:
[----:B------:R-:W-:Y:S05]  /*9910*/  BSYNC B1 ;  /* 0x0000000000017941 */ /* 0x000fea0003800000 */
.L_x_412:
[----:B------:R-:W-:Y:S01]  /*9920*/  @!P1 IMAD R117, R117, R23, R224 ;  /* 0x0000001775759224 */ /* 0x000fe200078e02e0 */
[----:B------:R-:W-:Y:S04]  /*9930*/  BSSY B1, `(.L_x_414) ;  /* 0x0000006000017945 */ /* 0x000fe80003800000 */
[----:B------:R0:W-:Y:S01]  /*9940*/  @!P1 STG.E.U8 desc[UR46][R218.64+0xb9], R117 ;  /* 0x0000b975da009986 */ /* 0x0001e2000c10112e */
[----:B------:R-:W-:Y:S05]  /*9950*/  @P6 BRA `(.L_x_415) ;  /* 0x00000000000c6947 */ /* 0x000fea0003800000 */
[----:B------:R-:W0:Y:S02]  /*9960*/  LDG.E.U8 R216, desc[UR46][R8.64+0xb8] ;  /* 0x0000b82e08d87981 */ /* 0x000e24000c1e1100 */
[----:B0-----:R-:W-:-:S05]  /*9970*/  PRMT R3, R216, 0x8880, RZ ;  /* 0x00008880d8037816 */ /* 0x001fca00000000ff */
[----:B------:R-:W-:-:S07]  /*9980*/  IMAD R224, R3, R22, RZ ;  /* 0x0000001603e07224 */ /* 0x000fce00078e02ff */
.L_x_415:
[----:B------:R-:W-:Y:S05]  /*9990*/  BSYNC B1 ;  /* 0x0000000000017941 */ /* 0x000fea0003800000 */
.L_x_414:
[----:B0-----:R-:W-:Y:S01]  /*99a0*/  @!P6 IMAD R3, R118, R23, R224 ;  /* 0x000000177603e224 */ /* 0x001fe200078e02e0 */
[----:B------:R-:W-:Y:S01]  /*99b0*/  ISETP.LT.OR P0, PT, R0, 0xba, !P0 ;  /* 0x000000ba0000780c */ /* 0x000fe20004701670 */
[----:B------:R-:W-:Y:S03]  /*99c0*/  BSSY B1, `(.L_x_416) ;  /* 0x0000006000017945 */ /* 0x000fe60003800000 */
[----:B------:R0:W-:Y:S09]  /*99d0*/  @!P6 STG.E.U8 desc[UR46][R14.64+0xb8], R3 ;  /* 0x0000b8030e00e986 */ /* 0x0001f2000c10112e */
[----:B------:R-:W-:Y:S05]  /*99e0*/  @P0 BRA `(.L_x_417) ;  /* 0x00000000000c0947 */ /* 0x000fea0003800000 */
[----:B------:R-:W0:Y:S02]  /*99f0*/  LDG.E.U8 R216, desc[UR46][R8.64+0xb9] ;  /* 0x0000b92e08d87981 */ /* 0x000e24000c1e1100 */
[----:B0-----:R-:W-:-:S05]  /*9a00*/  PRMT R3, R216, 0x8880, RZ ;  /* 0x00008880d8037816 */ /* 0x001fca00000000ff */
[----:B------:R-:W-:-:S07]  /*9a10*/  IMAD R224, R3, R22, RZ ;  /* 0x0000001603e07224 */ /* 0x000fce00078e02ff */
.L_x_417:
[----:B------:R-:W-:Y:S05]  /*9a20*/  BSYNC B1 ;  /* 0x0000000000017941 */ /* 0x000fea0003800000 */
.L_x_416:
[----:B------:R-:W-:Y:S01]  /*9a30*/  IMAD R119, R119, R23, R224 ;  /* 0x0000001777777224 */ /* 0x000fe200078e02e0 */
[----:B------:R-:W-:Y:S06]  /*9a40*/  @P0 BRA `(.L_x_418) ;  /* 0x0000002400180947 */ /* 0x000fec0003800000 */
[----:B------:R0:W-:Y:S01]  /*9a50*/  STG.E.U8 desc[UR46][R14.64+0xb9], R119 ;  /* 0x0000b9770e007986 */ /* 0x0001e2000c10112e */
[----:B------:R-:W-:Y:S05]  /*9a60*/  BRA `(.L_x_418) ;  /* 0x0000002400107947 */ /* 0x000fea0003800000 */
.L_x_33:
[C---:B------:R-:W-:Y:S02]  /*9a70*/  ISETP.GE.AND P0, PT, R3.reuse, 0x1, PT ;  /* 0x000000010300780c */ /* 0x040fe40003f06270 */
[----:B------:R-:W-:Y:S02]  /*9a80*/  ISETP.GE.AND P2, PT, R3, 0x9, PT ;  /* 0x000000090300780c */ /* 0x000fe40003f46270 */
[C---:B------:R-:W-:Y:S02]  /*9a90*/  ISETP.LT.OR P1, PT, R0.reuse, 0x1, !P0 ;  /* 0x000000010000780c */ /* 0x040fe40004721670 */
[C---:B------:R-:W-:Y:S02]  /*9aa0*/  ISETP.LT.OR P5, PT, R0.reuse, 0x2, !P0 ;  /* 0x000000020000780c */ /* 0x040fe400047a1670 */
[C---:B------:R-:W-:Y:S02]  /*9ab0*/  ISETP.LT.OR P3, PT, R0.reuse, 0x1, !P2 ;  /* 0x000000010000780c */ /* 0x040fe40005761670 */
[----:B------:R-:W-:-:S02]  /*9ac0*/  ISETP.LT.OR P4, PT, R0, 0x2, !P2 ;  /* 0x000000020000780c */ /* 0x000fc40005781670 */
[----:B------:R-:W-:-:S05]  /*9ad0*/  ISETP.LT.OR P6, PT, R0, 0xa, !P0 ;  /* 0x0000000a0000780c */ /* 0x000fca00047c1670 */
[-C--:B------:R-:W-:Y:S02]  /*9ae0*/  @!P1 IMAD R5, R120, R23.reuse, RZ ;  /* 0x0000001778059224 */ /* 0x080fe400078e02ff */
[-C--:B------:R-:W-:Y:S02]  /*9af0*/  @!P5 IMAD R121, R121, R23.reuse, RZ ;  /* 0x000000177979d224 */ /* 0x080fe400078e02ff */
[-C--:B------:R-:W-:Y:S01]  /*9b00*/  @!P3 IMAD R7, R122, R23.reuse, RZ ;  /* 0x000000177a07b224 */ /* 0x080fe200078e02ff */
[----:B------:R0:W-:Y:S01]  /*9b10*/  @!P1 STG.E.U8 desc[UR46][R220.64], R5 ;  /* 0x00000005dc009986 */ /* 0x0001e2000c10112e */
[C---:B------:R-:W-:Y:S01]  /*9b20*/  ISETP.LT.OR P1, PT, R0.reuse, 0x9, !P0 ;  /* 0x000000090000780c */ /* 0x040fe20004721670 */
[-C--:B------:R-:W-:Y:S02]  /*9b30*/  @!P4 IMAD R123, R123, R23.reuse, RZ ;  /* 0x000000177b7bc224 */ /* 0x080fe400078e02ff */
[----:B------:R-:W-:Y:S01]  /*9b40*/  @!P5 STG.E.U8 desc[UR46][R220.64+0x1], R121 ;  /* 0x00000179dc00d986 */ /* 0x000fe2000c10112e */
[----:B------:R-:W-:Y:S01]  /*9b50*/  ISETP.LT.OR P5, PT, R0, 0x9, !P2 ;  /* 0x000000090000780c */ /* 0x000fe200057a1670 */
[----:B------:R-:W-:-:S02]  /*9b60*/  @!P6 IMAD R125, R125, R23, RZ ;  /* 0x000000177d7de224 */ /* 0x000fc400078e02ff */
[----:B------:R1:W-:Y:S01]  /*9b70*/  @!P3 STG.E.U8 desc[UR46][R20.64], R7 ;  /* 0x000000071400b986 */ /* 0x0003e2000c10112e */
[----:B------:R-:W-:-:S03]  /*9b80*/  ISETP.LT.OR P3, PT, R0, 0xa, !P2 ;  /* 0x0000000a0000780c */ /* 0x000fc60005761670 */
[----:B------:R-:W-:Y:S01]  /*9b90*/  @!P4 STG.E.U8 desc[UR46][R20.64+0x1], R123 ;  /* 0x0000017b1400c986 */ /* 0x000fe2000c10112e */
[----:B------:R-:W-:Y:S01]  /*9ba0*/  ISETP.LT.OR P4, PT, R0, 0x11, !P0 ;  /* 0x000000110000780c */ /* 0x000fe20004781670 */
[-C--:B0-----:R-:W-:Y:S02]  /*9bb0*/  @!P1 IMAD R5, R124, R23.reuse, RZ ;  /* 0x000000177c059224 */ /* 0x081fe400078e02ff */
[----:B------:R-:W-:Y:S01]  /*9bc0*/  @!P6 STG.E.U8 desc[UR46][R220.64+0x9], R125 ;  /* 0x0000097ddc00e986 */ /* 0x000fe2000c10112e */
[----:B------:R-:W-:Y:S01]  /*9bd0*/  ISETP.LT.OR P6, PT, R0, 0x11, !P2 ;  /* 0x000000110000780c */ /* 0x000fe200057c1670 */
[-C--:B------:R-:W-:Y:S02]  /*9be0*/  @!P5 IMAD R9, R126, R23.reuse, RZ ;  /* 0x000000177e09d224 */ /* 0x080fe400078e02ff */
[----:B------:R0:W-:Y:S01]  /*9bf0*/  @!P1 STG.E.U8 desc[UR46][R220.64+0x8], R5 ;  /* 0x00000805dc009986 */ /* 0x0001e2000c10112e */
[----:B------:R-:W-:Y:S01]  /*9c00*/  ISETP.LT.OR P1, PT, R0, 0x12, !P0 ;  /* 0x000000120000780c */ /* 0x000fe20004721670 */
[----:B------:R-:W-:-:S02]  /*9c10*/  @!P3 IMAD R127, R127, R23, RZ ;  /* 0x000000177f7fb224 */ /* 0x000fc400078e02ff */
[----:B------:R-:W-:Y:S01]  /*9c20*/  @!P5 STG.E.U8 desc[UR46][R20.64+0x8], R9 ;  /* 0x000008091400d986 */ /* 0x000fe2000c10112e */
[----:B------:R-:W-:Y:S01]  /*9c30*/  ISETP.LT.OR P5, PT, R0, 0x12, !P2 ;  /* 0x000000120000780c */ /* 0x000fe200057a1670 */
[----:B-1----:R-:W-:Y:S02]  /*9c40*/  @!P4 IMAD R7, R128, R23, RZ ;  /* 0x000000178007c224 */ /* 0x002fe400078e02ff */
[----:B------:R-:W-:Y:S01]  /*9c50*/  @!P3 STG.E.U8 desc[UR46][R20.64+0x9], R127 ;  /* 0x0000097f1400b986 */ /* 0x000fe2000c10112e */
[----:B------:R-:W-:-:S03]  /*9c60*/  ISETP.LT.OR P3, PT, R0, 0x19, !P0 ;  /* 0x000000190000780c */ /* 0x000fc60004761670 */
[----:B------:R1:W-:Y:S01]  /*9c70*/  @!P4 STG.E.U8 desc[UR46][R220.64+0x10], R7 ;  /* 0x00001007dc00c986 */ /* 0x0003e2000c10112e */
[----:B------:R-:W-:Y:S01]  /*9c80*/  ISETP.LT.OR P4, PT, R0, 0x1a, !P0 ;  /* 0x0000001a0000780c */ /* 0x000fe20004781670 */
[-C--:B------:R-:W-:Y:S02]  /*9c90*/  @!P1 IMAD R129, R129, R23.reuse, RZ ;  /* 0x0000001781819224 */ /* 0x080fe400078e02ff */
[-C--:B0-----:R-:W-:Y:S02]  /*9ca0*/  @!P6 IMAD R5, R130, R23.reuse, RZ ;  /* 0x000000178205e224 */ /* 0x081fe400078e02ff */
[----:B------:R-:W-:Y:S01]  /*9cb0*/  @!P5 IMAD R131, R131, R23, RZ ;  /* 0x000000178383d224 */ /* 0x000fe200078e02ff */
[----:B------:R-:W-:Y:S01]  /*9cc0*/  @!P1 STG.E.U8 desc[UR46][R220.64+0x11], R129 ;  /* 0x00001181dc009986 */ /* 0x000fe2000c10112e */
[----:B------:R-:W-:-:S03]  /*9cd0*/  ISETP.LT.OR P1, PT, R0, 0x19, !P2 ;  /* 0x000000190000780c */ /* 0x000fc60005721670 */
[----:B------:R0:W-:Y:S01]  /*9ce0*/  @!P6 STG.E.U8 desc[UR46][R20.64+0x10], R5 ;  /* 0x000010051400e986 */ /* 0x0001e2000c10112e */
[-C--:B-1----:R-:W-:Y:S01]  /*9cf0*/  @!P3 IMAD R7, R132, R23.reuse, RZ ;  /* 0x000000178407b224 */ /* 0x082fe200078e02ff */
[C---:B------:R-:W-:Y:S01]  /*9d00*/  ISETP.LT.OR P6, PT, R0.reuse, 0x1a, !P2 ;  /* 0x0000001a0000780c */ /* 0x040fe200057c1670 */
[----:B------:R-:W-:Y:S01]  /*9d10*/  @!P4 IMAD R133, R133, R23, RZ ;  /* 0x000000178585c224 */ /* 0x000fe200078e02ff */
[----:B------:R-:W-:Y:S01]  /*9d20*/  @!P5 STG.E.U8 desc[UR46][R20.64+0x11], R131 ;  /* 0x000011831400d986 */ /* 0x000fe2000c10112e */
[----:B------:R-:W-:-:S03]  /*9d30*/  ISETP.LT.OR P5, PT, R0, 0x21, !P0 ;  /* 0x000000210000780c */ /* 0x000fc600047a1670 */
[----:B------:R1:W-:Y:S01]  /*9d40*/  @!P3 STG.E.U8 desc[UR46][R220.64+0x18], R7 ;  /* 0x00001807dc00b986 */ /* 0x0003e2000c10112e */
[----:B------:R-:W-:-:S03]  /*9d50*/  ISETP.LT.OR P3, PT, R0, 0x22, !P0 ;  /* 0x000000220000780c */ /* 0x000fc60004761670 */
[----:B------:R-:W-:Y:S01]  /*9d60*/  @!P4 STG.E.U8 desc[UR46][R220.64+0x19], R133 ;  /* 0x00001985dc00c986 */ /* 0x000fe2000c10112e */
[----:B------:R-:W-:Y:S01]  /*9d70*/  ISETP.LT.OR P4, PT, R0, 0x21, !P2 ;  /* 0x000000210000780c */ /* 0x000fe20005781670 */
[-C--:B0-----:R-:W-:Y:S02]  /*9d80*/  @!P1 IMAD R5, R134, R23.reuse, RZ ;  /* 0x0000001786059224 */ /* 0x081fe400078e02ff */
[-C--:B------:R-:W-:Y:S02]  /*9d90*/  @!P6 IMAD R135, R135, R23.reuse, RZ ;  /* 0x000000178787e224 */ /* 0x080fe400078e02ff */
[-C--:B------:R-:W-:Y:S01]  /*9da0*/  @!P5 IMAD R9, R136, R23.reuse, RZ ;  /* 0x000000178809d224 */ /* 0x080fe200078e02ff */
[----:B------:R0:W-:Y:S01]  /*9db0*/  @!P1 STG.E.U8 desc[UR46][R20.64+0x18], R5 ;  /* 0x0000180514009986 */ /* 0x0001e2000c10112e */
[C---:B------:R-:W-:Y:S02]  /*9dc0*/  ISETP.LT.OR P1, PT, R0.reuse, 0x22, !P2 ;  /* 0x000000220000780c */ /* 0x040fe40005721670 */
[----:B------:R-:W-:Y:S01]  /*9dd0*/  @!P3 IMAD R137, R137, R23, RZ ;  /* 0x000000178989b224 */ /* 0x000fe200078e02ff */
[----:B------:R-:W-:Y:S01]  /*9de0*/  @!P6 STG.E.U8 desc[UR46][R20.64+0x19], R135 ;  /* 0x000019871400e986 */ /* 0x000fe2000c10112e */
[----:B------:R-:W-:-:S02]  /*9df0*/  ISETP.LT.OR P6, PT, R0, 0x29, !P0 ;  /* 0x000000290000780c */ /* 0x000fc400047c1670 */
[----:B-1----:R-:W-:Y:S01]  /*9e00*/  @!P4 IMAD R7, R138, R23, RZ ;  /* 0x000000178a07c224 */ /* 0x002fe200078e02ff */
[----:B------:R-:W-:Y:S01]  /*9e10*/  @!P5 STG.E.U8 desc[UR46][R220.64+0x20], R9 ;  /* 0x00002009dc00d986 */ /* 0x000fe2000c10112e */
[----:B------:R-:W-:-:S03]  /*9e20*/  ISETP.LT.OR P5, PT, R0, 0x2a, !P0 ;  /* 0x0000002a0000780c */ /* 0x000fc600047a1670 */
[----:B------:R-:W-:Y:S01]  /*9e30*/  @!P3 STG.E.U8 desc[UR46][R220.64+0x21], R137 ;  /* 0x00002189dc00b986 */ /* 0x000fe2000c10112e */
[C---:B------:R-:W-:Y:S01]  /*9e40*/  ISETP.LT.OR P3, PT, R0.reuse, 0x29, !P2 ;  /* 0x000000290000780c */ /* 0x040fe20005761670 */
[-C--:B------:R-:W-:Y:S02]  /*9e50*/  @!P1 IMAD R139, R139, R23.reuse, RZ ;  /* 0x000000178b8b9224 */ /* 0x080fe400078e02ff */
[----:B------:R1:W-:Y:S01]  /*9e60*/  @!P4 STG.E.U8 desc[UR46][R20.64+0x20], R7 ;  /* 0x000020071400c986 */ /* 0x0003e2000c10112e */
[----:B------:R-:W-:Y:S01]  /*9e70*/  ISETP.LT.OR P4, PT, R0, 0x2a, !P2 ;  /* 0x0000002a0000780c */ /* 0x000fe20005781670 */
[-C--:B0-----:R-:W-:Y:S02]  /*9e80*/  @!P6 IMAD R5, R140, R23.reuse, RZ ;  /* 0x000000178c05e224 */ /* 0x081fe400078e02ff */
[----:B------:R-:W-:Y:S01]  /*9e90*/  @!P1 STG.E.U8 desc[UR46][R20.64+0x21], R139 ;  /* 0x0000218b14009986 */ /* 0x000fe2000c10112e */
[----:B------:R-:W-:Y:S01]  /*9ea0*/  ISETP.LT.OR P1, PT, R0, 0x31, !P0 ;  /* 0x000000310000780c */ /* 0x000fe20004721670 */
[----:B------:R-:W-:-:S02]  /*9eb0*/  @!P5 IMAD R141, R141, R23, RZ ;  /* 0x000000178d8dd224 */ /* 0x000fc400078e02ff */
[----:B------:R0:W-:Y:S01]  /*9ec0*/  @!P6 STG.E.U8 desc[UR46][R220.64+0x28], R5 ;  /* 0x00002805dc00e986 */ /* 0x0001e2000c10112e */
[----:B------:R-:W-:Y:S01]  /*9ed0*/  ISETP.LT.OR P6, PT, R0, 0x32, !P0 ;  /* 0x000000320000780c */ /* 0x000fe200047c1670 */
[-C--:B-1----:R-:W-:Y:S02]  /*9ee0*/  @!P3 IMAD R7, R142, R23.reuse, RZ ;  /* 0x000000178e07b224 */ /* 0x082fe400078e02ff */
[----:B------:R-:W-:Y:S01]  /*9ef0*/  @!P5 STG.E.U8 desc[UR46][R220.64+0x29], R141 ;  /* 0x0000298ddc00d986 */ /* 0x000fe2000c10112e */
[C---:B------:R-:W-:Y:S01]  /*9f00*/  ISETP.LT.OR P5, PT, R0.reuse, 0x31, !P2 ;  /* 0x000000310000780c */ /* 0x040fe200057a1670 */
[-C--:B------:R-:W-:Y:S02]  /*9f10*/  @!P4 IMAD R143, R143, R23.reuse, RZ ;  /* 0x000000178f8fc224 */ /* 0x080fe400078e02ff */
[----:B------:R1:W-:Y:S01]  /*9f20*/  @!P3 STG.E.U8 desc[UR46][R20.64+0x28], R7 ;  /* 0x000028071400b986 */ /* 0x0003e2000c10112e */
[----:B------:R-:W-:Y:S01]  /*9f30*/  ISETP.LT.OR P3, PT, R0, 0x32, !P2 ;  /* 0x000000320000780c */ /* 0x000fe20005761670 */
[----:B0-----:R-:W-:-:S02]  /*9f40*/  @!P1 IMAD R5, R144, R23, RZ ;  /* 0x0000001790059224 */ /* 0x001fc400078e02ff */
[----:B------:R-:W-:Y:S01]  /*9f50*/  @!P4 STG.E.U8 desc[UR46][R20.64+0x29], R143 ;  /* 0x0000298f1400c986 */ /* 0x000fe2000c10112e */
[C---:B------:R-:W-:Y:S01]  /*9f60*/  ISETP.LT.OR P4, PT, R0.reuse, 0x39, !P0 ;  /* 0x000000390000780c */ /* 0x040fe20004781670 */
[-C--:B------:R-:W-:Y:S02]  /*9f70*/  @!P6 IMAD R145, R145, R23.reuse, RZ ;  /* 0x000000179191e224 */ /* 0x080fe400078e02ff */
[----:B------:R0:W-:Y:S01]  /*9f80*/  @!P1 STG.E.U8 desc[UR46][R220.64+0x30], R5 ;  /* 0x00003005dc009986 */ /* 0x0001e2000c10112e */
[----:B------:R-:W-:Y:S01]  /*9f90*/  ISETP.LT.OR P1, PT, R0, 0x3a, !P0 ;  /* 0x0000003a0000780c */ /* 0x000fe20004721670 */
[-C--:B------:R-:W-:Y:S02]  /*9fa0*/  @!P5 IMAD R9, R146, R23.reuse, RZ ;  /* 0x000000179209d224 */ /* 0x080fe400078e02ff */
[----:B------:R-:W-:Y:S01]  /*9fb0*/  @!P6 STG.E.U8 desc[UR46][R220.64+0x31], R145 ;  /* 0x00003191dc00e986 */ /* 0x000fe2000c10112e */
[----:B------:R-:W-:Y:S01]  /*9fc0*/  ISETP.LT.OR P6, PT, R0, 0x39, !P2 ;  /* 0x000000390000780c */ /* 0x000fe200057c1670 */
[----:B------:R-:W-:-:S02]  /*9fd0*/  @!P3 IMAD R147, R147, R23, RZ ;  /* 0x000000179393b224 */ /* 0x000fc400078e02ff */
[----:B------:R-:W-:Y:S01]  /*9fe0*/  @!P5 STG.E.U8 desc[UR46][R20.64+0x30], R9 ;  /* 0x000030091400d986 */ /* 0x000fe2000c10112e */
        /* <DEDUP_REMOVED lines=13> */
[-C--:B-1----:R-:W-:Y:S02]  /*a0c0*/  @!P3 IMAD R7, R152, R23.reuse, RZ ;  /* 0x000000179807b224 */ /* 0x082fe400078e02ff */
[----:B------:R-:W-:Y:S01]  /*a0d0*/  @!P5 STG.E.U8 desc[UR46][R20.64+0x39], R151 ;  /* 0x000039971400d986 */ /* 0x000fe2000c10112e */
[----:B------:R-:W-:Y:S01]  /*a0e0*/  ISETP.LT.OR P5, PT, R0, 0x49, !P0 ;  /* 0x000000490000780c */ /* 0x000fe200047a1670 */
[----:B------:R-:W-:-:S02]  /*a0f0*/  @!P4 IMAD R153, R153, R23, RZ ;  /* 0x000000179999c224 */ /* 0x000fc400078e02ff */
[----:B------:R1:W-:Y:S01]  /*a100*/  @!P3 STG.E.U8 desc[UR46][R220.64+0x40], R7 ;  /* 0x00004007dc00b986 */ /* 0x0003e2000c10112e */
[----:B------:R-:W-:Y:S01]  /*a110*/  ISETP.LT.OR P3, PT, R0, 0x4a, !P0 ;  /* 0x0000004a0000780c */ /* 0x000fe20004761670 */
[-C--:B0-----:R-:W-:Y:S02]  /*a120*/  @!P1 IMAD R5, R154, R23.reuse, RZ ;  /* 0x000000179a059224 */ /* 0x081fe400078e02ff */
[----:B------:R-:W-:Y:S01]  /*a130*/  @!P4 STG.E.U8 desc[UR46][R220.64+0x41], R153 ;  /* 0x00004199dc00c986 */ /* 0x000fe2000c10112e */
[C---:B------:R-:W-:Y:S01]  /*a140*/  ISETP.LT.OR P4, PT, R0.reuse, 0x49, !P2 ;  /* 0x000000490000780c */ /* 0x040fe20005781670 */
[-C--:B------:R-:W-:Y:S02]  /*a150*/  @!P6 IMAD R155, R155, R23.reuse, RZ ;  /* 0x000000179b9be224 */ /* 0x080fe400078e02ff */
[----:B------:R0:W-:Y:S01]  /*a160*/  @!P1 STG.E.U8 desc[UR46][R20.64+0x40], R5 ;  /* 0x0000400514009986 */ /* 0x0001e2000c10112e */
[----:B------:R-:W-:Y:S01]  /*a170*/  ISETP.LT.OR P1, PT, R0, 0x4a, !P2 ;  /* 0x0000004a0000780c */ /* 0x000fe20005721670 */
[----:B------:R-:W-:-:S02]  /*a180*/  @!P5 IMAD R9, R156, R23, RZ ;  /* 0x000000179c09d224 */ /* 0x000fc400078e02ff */
[----:B------:R-:W-:Y:S01]  /*a190*/  @!P6 STG.E.U8 desc[UR46][R20.64+0x41], R155 ;  /* 0x0000419b1400e986 */ /* 0x000fe2000c10112e */
[C---:B------:R-:W-:Y:S01]  /*a1a0*/  ISETP.LT.OR P6, PT, R0.reuse, 0x51, !P0 ;  /* 0x000000510000780c */ /* 0x040fe200047c1670 */
[-C--:B------:R-:W-:Y:S02]  /*a1b0*/  @!P3 IMAD R157, R157, R23.reuse, RZ ;  /* 0x000000179d9db224 */ /* 0x080fe400078e02ff */
[----:B------:R-:W-:Y:S01]  /*a1c0*/  @!P5 STG.E.U8 desc[UR46][R220.64+0x48], R9 ;  /* 0x00004809dc00d986 */ /* 0x000fe2000c10112e */
        /* <DEDUP_REMOVED lines=13> */
[----:B-1----:R-:W-:-:S02]  /*a2a0*/  @!P3 IMAD R7, R162, R23, RZ ;  /* 0x00000017a207b224 */ /* 0x002fc400078e02ff */
        /* <DEDUP_REMOVED lines=11> */
[-C--:B------:R-:W-:Y:S02]  /*a360*/  @!P5 IMAD R9, R166, R23.reuse, RZ ;  /* 0x00000017a609d224 */ /* 0x080fe400078e02ff */
[----:B------:R-:W-:Y:S01]  /*a370*/  @!P6 STG.E.U8 desc[UR46][R220.64+0x59], R165 ;  /* 0x000059a5dc00e986 */ /* 0x000fe2000c10112e */
[C---:B------:R-:W-:Y:S01]  /*a380*/  ISETP.LT.OR P6, PT, R0.reuse, 0x61, !P2 ;  /* 0x000000610000780c */ /* 0x040fe200057c1670 */
[-C--:B------:R-:W-:Y:S02]  /*a390*/  @!P3 IMAD R167, R167, R23.reuse, RZ ;  /* 0x00000017a7a7b224 */ /* 0x080fe400078e02ff */
[----:B------:R-:W-:Y:S01]  /*a3a0*/  @!P5 STG.E.U8 desc[UR46][R20.64+0x58], R9 ;  /* 0x000058091400d986 */ /* 0x000fe2000c10112e */
        /* <DEDUP_REMOVED lines=96> */
[C---:B------:R-:W-:Y:S01]  /*a9b0*/  ISETP.LT.OR P4, PT, R0.reuse, 0xa2, !P2 ;  /* 0x000000a20000780c */ /* 0x040fe20005781670 */
[-C--:B------:R-:W-:Y:S02]  /*a9c0*/  @!P6 IMAD R201, R201, R23.reuse, RZ ;  /* 0x00000017c9c9e224 */ /* 0x080fe400078e02ff */
[----:B------:R-:W-:Y:S01]  /*a9d0*/  @!P1 STG.E.U8 desc[UR46][R20.64+0x99], R199 ;  /* 0x000099c714009986 */ /* 0x000fe2000c10112e */
[----:B------:R-:W-:Y:S01]  /*a9e0*/  ISETP.LT.OR P1, PT, R0, 0xa9, !P0 ;  /* 0x000000a90000780c */ /* 0x000fe20004721670 */
[----:B0-----:R-:W-:-:S02]  /*a9f0*/  @!P5 IMAD R5, R200, R23, RZ ;  /* 0x00000017c805d224 */ /* 0x001fc400078e02ff */
[----:B------:R-:W-:Y:S01]  /*aa00*/  @!P6 STG.E.U8 desc[UR46][R220.64+0xa1], R201 ;  /* 0x0000a1c9dc00e986 */ /* 0x000fe2000c10112e */
[----:B------:R-:W-:Y:S01]  /*aa10*/  ISETP.LT.OR P6, PT, R0, 0xa9, !P2 ;  /* 0x000000a90000780c */ /* 0x000fe200057c1670 */
[-C--:B-1----:R-:W-:Y:S02]  /*aa20*/  @!P3 IMAD R7, R202, R23.reuse, RZ ;  /* 0x00000017ca07b224 */ /* 0x082fe400078e02ff */
[----:B------:R0:W-:Y:S01]  /*aa30*/  @!P5 STG.E.U8 desc[UR46][R220.64+0xa0], R5 ;  /* 0x0000a005dc00d986 */ /* 0x0001e2000c10112e */
[C---:B------:R-:W-:Y:S01]  /*aa40*/  ISETP.LT.OR P5, PT, R0.reuse, 0xaa, !P0 ;  /* 0x000000aa0000780c */ /* 0x040fe200047a1670 */
[-C--:B------:R-:W-:Y:S02]  /*aa50*/  @!P4 IMAD R203, R203, R23.reuse, RZ ;  /* 0x00000017cbcbc224 */ /* 0x080fe400078e02ff */
[----:B------:R1:W-:Y:S01]  /*aa60*/  @!P3 STG.E.U8 desc[UR46][R20.64+0xa0], R7 ;  /* 0x0000a0071400b986 */ /* 0x0003e2000c10112e */
[----:B------:R-:W-:Y:S01]  /*aa70*/  ISETP.LT.OR P3, PT, R0, 0xaa, !P2 ;  /* 0x000000aa0000780c */ /* 0x000fe20005761670 */
[----:B------:R-:W-:-:S02]  /*aa80*/  @!P1 IMAD R9, R204, R23, RZ ;  /* 0x00000017cc099224 */ /* 0x000fc400078e02ff */
[----:B------:R-:W-:Y:S01]  /*aa90*/  @!P4 STG.E.U8 desc[UR46][R20.64+0xa1], R203 ;  /* 0x0000a1cb1400c986 */ /* 0x000fe2000c10112e */
[----:B------:R-:W-:Y:S01]  /*aaa0*/  ISETP.LT.OR P4, PT, R0, 0xb1, !P0 ;  /* 0x000000b10000780c */ /* 0x000fe20004781670 */
[-C--:B0-----:R-:W-:Y:S02]  /*aab0*/  @!P6 IMAD R5, R206, R23.reuse, RZ ;  /* 0x00000017ce05e224 */ /* 0x081fe400078e02ff */
[----:B------:R0:W-:Y:S02]  /*aac0*/  @!P1 STG.E.U8 desc[UR46][R220.64+0xa8], R9 ;  /* 0x0000a809dc009986 */ /* 0x0001e4000c10112e */
[----:B------:R-:W-:Y:S01]  /*aad0*/  @!P5 IMAD R205, R205, R23, RZ ;  /* 0x00000017cdcdd224 */ /* 0x000fe200078e02ff */
[----:B------:R-:W-:-:S03]  /*aae0*/  ISETP.LT.OR P1, PT, R0, 0xb2, !P0 ;  /* 0x000000b20000780c */ /* 0x000fc60004721670 */
[-C--:B------:R-:W-:Y:S01]  /*aaf0*/  @!P3 IMAD R207, R207, R23.reuse, RZ ;  /* 0x00000017cfcfb224 */ /* 0x080fe200078e02ff */
[----:B------:R-:W-:Y:S01]  /*ab00*/  @!P5 STG.E.U8 desc[UR46][R220.64+0xa9], R205 ;  /* 0x0000a9cddc00d986 */ /* 0x000fe2000c10112e */
[----:B------:R-:W-:Y:S02]  /*ab10*/  ISETP.LT.OR P5, PT, R0, 0xb1, !P2 ;  /* 0x000000b10000780c */ /* 0x000fe400057a1670 */
[----:B-1----:R-:W-:Y:S01]  /*ab20*/  @!P4 IMAD R7, R208, R23, RZ ;  /* 0x00000017d007c224 */ /* 0x002fe200078e02ff */
[----:B------:R1:W-:Y:S01]  /*ab30*/  @!P6 STG.E.U8 desc[UR46][R20.64+0xa8], R5 ;  /* 0x0000a8051400e986 */ /* 0x0003e2000c10112e */
[----:B------:R-:W-:-:S03]  /*ab40*/  ISETP.LT.OR P6, PT, R0, 0xb2, !P2 ;  /* 0x000000b20000780c */ /* 0x000fc600057c1670 */
[----:B------:R-:W-:Y:S01]  /*ab50*/  @!P3 STG.E.U8 desc[UR46][R20.64+0xa9], R207 ;  /* 0x0000a9cf1400b986 */ /* 0x000fe2000c10112e */
[C---:B------:R-:W-:Y:S01]  /*ab60*/  ISETP.LT.OR P3, PT, R0.reuse, 0xb9, !P0 ;  /* 0x000000b90000780c */ /* 0x040fe20004761670 */
[-C--:B------:R-:W-:Y:S01]  /*ab70*/  @!P1 IMAD R209, R209, R23.reuse, RZ ;  /* 0x00000017d1d19224 */ /* 0x080fe200078e02ff */
[C---:B------:R-:W-:Y:S01]  /*ab80*/  ISETP.LT.OR P0, PT, R0.reuse, 0xba, !P0 ;  /* 0x000000ba0000780c */ /* 0x040fe20004701670 */
[----:B------:R2:W-:Y:S01]  /*ab90*/  @!P4 STG.E.U8 desc[UR46][R220.64+0xb0], R7 ;  /* 0x0000b007dc00c986 */ /* 0x0005e2000c10112e */
[----:B------:R-:W-:Y:S01]  /*aba0*/  ISETP.LT.OR P4, PT, R0, 0xb9, !P2 ;  /* 0x000000b90000780c */ /* 0x000fe20005781670 */
[-C--:B0-----:R-:W-:Y:S01]  /*abb0*/  @!P5 IMAD R9, R210, R23.reuse, RZ ;  /* 0x00000017d209d224 */ /* 0x081fe200078e02ff */
[----:B------:R-:W-:Y:S01]  /*abc0*/  ISETP.LT.OR P2, PT, R0, 0xba, !P2 ;  /* 0x000000ba0000780c */ /* 0x000fe20005741670 */
[----:B------:R-:W-:Y:S01]  /*abd0*/  @!P1 STG.E.U8 desc[UR46][R220.64+0xb1], R209 ;  /* 0x0000b1d1dc009986 */ /* 0x000fe2000c10112e */
[----:B------:R-:W-:Y:S01]  /*abe0*/  ISETP.GE.AND P1, PT, R3, 0x81, PT ;  /* 0x000000810300780c */ /* 0x000fe20003f26270 */
[----:B------:R-:W-:-:S02]  /*abf0*/  @!P6 IMAD R211, R211, R23, RZ ;  /* 0x00000017d3d3e224 */ /* 0x000fc400078e02ff */
[----:B------:R-:W-:Y:S01]  /*ac00*/  @!P5 STG.E.U8 desc[UR46][R20.64+0xb0], R9 ;  /* 0x0000b0091400d986 */ /* 0x000fe2000c10112e */
[----:B------:R-:W-:Y:S01]  /*ac10*/  ISETP.LT.OR P5, PT, R0, 0x1, !P1 ;  /* 0x000000010000780c */ /* 0x000fe20004fa1670 */
[-C--:B-1----:R-:W-:Y:S02]  /*ac20*/  @!P3 IMAD R5, R212, R23.reuse, RZ ;  /* 0x00000017d405b224 */ /* 0x082fe400078e02ff */
[----:B------:R-:W-:Y:S01]  /*ac30*/  @!P6 STG.E.U8 desc[UR46][R20.64+0xb1], R211 ;  /* 0x0000b1d31400e986 */ /* 0x000fe2000c10112e */
[-C--:B------:R-:W-:Y:S01]  /*ac40*/  @!P0 IMAD R213, R213, R23.reuse, RZ ;  /* 0x00000017d5d58224 */ /* 0x080fe200078e02ff */
[----:B------:R-:W-:Y:S01]  /*ac50*/  ISETP.LT.OR P6, PT, R0, 0x2, !P1 ;  /* 0x000000020000780c */ /* 0x000fe20004fc1670 */
[-C--:B--2---:R-:W-:Y:S01]  /*ac60*/  @!P4 IMAD R7, R214, R23.reuse, RZ ;  /* 0x00000017d607c224 */ /* 0x084fe200078e02ff */
[----:B------:R0:W-:Y:S01]  /*ac70*/  @!P3 STG.E.U8 desc[UR46][R220.64+0xb8], R5 ;  /* 0x0000b805dc00b986 */ /* 0x0001e2000c10112e */
[----:B------:R-:W-:Y:S01]  /*ac80*/  ISETP.GE.AND P3, PT, R3, 0x89, PT ;  /* 0x000000890300780c */ /* 0x000fe20003f66270 */
[----:B------:R-:W-:-:S02]  /*ac90*/  @!P2 IMAD R215, R215, R23, RZ ;  /* 0x00000017d7d7a224 */ /* 0x000fc400078e02ff */
[----:B------:R-:W-:Y:S01]  /*aca0*/  @!P0 STG.E.U8 desc[UR46][R220.64+0xb9], R213 ;  /* 0x0000b9d5dc008986 */ /* 0x000fe2000c10112e */
[----:B------:R-:W-:Y:S01]  /*acb0*/  ISETP.LT.OR P0, PT, R0, 0x1, !P3 ;  /* 0x000000010000780c */ /* 0x000fe20005f01670 */
[-C--:B------:R-:W-:Y:S02]  /*acc0*/  @!P5 IMAD R3, R24, R23.reuse, RZ ;  /* 0x000000171803d224 */ /* 0x080fe400078e02ff */
[----:B------:R-:W-:Y:S01]  /*acd0*/  @!P4 STG.E.U8 desc[UR46][R20.64+0xb8], R7 ;  /* 0x0000b8071400c986 */ /* 0x000fe2000c10112e */
[C---:B------:R-:W-:Y:S02]  /*ace0*/  ISETP.LT.OR P4, PT, R0.reuse, 0x2, !P3 ;  /* 0x000000020000780c */ /* 0x040fe40005f81670 */
[----:B------:R-:W-:Y:S01]  /*acf0*/  @!P6 IMAD R25, R25, R23, RZ ;  /* 0x000000171919e224 */ /* 0x000fe200078e02ff */
[----:B------:R-:W-:Y:S01]  /*ad00*/  @!P2 STG.E.U8 desc[UR46][R20.64+0xb9], R215 ;  /* 0x0000b9d71400a986 */ /* 0x000fe2000c10112e */
[----:B------:R-:W-:-:S03]  /*ad10*/  ISETP.LT.OR P2, PT, R0, 0xa, !P1 ;  /* 0x0000000a0000780c */ /* 0x000fc60004f41670 */
        /* <DEDUP_REMOVED lines=10> */
[----:B------:R-:W-:Y:S01]  /*adc0*/  ISETP.LT.OR P4, PT, R0, 0x11, !P1 ;  /* 0x000000110000780c */ /* 0x000fe20004f81670 */
[-C--:B-1----:R-:W-:Y:S02]  /*add0*/  @!P5 IMAD R3, R28, R23.reuse, RZ ;  /* 0x000000171c03d224 */ /* 0x082fe400078e02ff */
        /* <DEDUP_REMOVED lines=21> */
[----:B------:R-:W-:Y:S02]  /*af30*/  @!P6 STG.E.U8 desc[UR46][R14.64+0x11], R35 ;  /* 0x000011230e00e986 */ /* 0x000fe4000c10112e */
[-C--:B------:R-:W-:Y:S01]  /*af40*/  @!P4 IMAD R37, R37, R23.reuse, RZ ;  /* 0x000000172525c224 */ /* 0x080fe200078e02ff */
[C---:B------:R-:W-:Y:S01]  /*af50*/  ISETP.LT.OR P6, PT, R0.reuse, 0x21, !P1 ;  /* 0x000000210000780c */ /* 0x040fe20004fc1670 */
        /* <DEDUP_REMOVED lines=8> */
[-C--:B------:R-:W-:Y:S01]  /*afe0*/  @!P6 IMAD R7, R40, R23.reuse, RZ ;  /* 0x000000172807e224 */ /* 0x080fe200078e02ff */
[----:B------:R1:W-:Y:S01]  /*aff0*/  @!P5 STG.E.U8 desc[UR46][R14.64+0x18], R3 ;  /* 0x000018030e00d986 */ /* 0x0003e2000c10112e */
[C---:B------:R-:W-:Y:S01]  /*b000*/  ISETP.LT.OR P5, PT, R0.reuse, 0x29, !P1 ;  /* 0x000000290000780c */ /* 0x040fe20004fa1670 */
[-C--:B------:R-:W-:Y:S02]  /*b010*/  @!P0 IMAD R41, R41, R23.reuse, RZ ;  /* 0x0000001729298224 */ /* 0x080fe400078e02ff */
[----:B------:R-:W-:Y:S01]  /*b020*/  @!P6 STG.E.U8 desc[UR46][R218.64+0x20], R7 ;  /* 0x00002007da00e986 */ /* 0x000fe2000c10112e */
        /* <DEDUP_REMOVED lines=14> */
[----:B------:R-:W-:Y:S02]  /*b110*/  @!P6 STG.E.U8 desc[UR46][R218.64+0x29], R45 ;  /* 0x0000292dda00e986 */ /* 0x000fe4000c10112e */
[-C--:B------:R-:W-:Y:S01]  /*b120*/  @!P4 IMAD R47, R47, R23.reuse, RZ ;  /* 0x000000172f2fc224 */ /* 0x080fe200078e02ff */
[C---:B------:R-:W-:Y:S01]  /*b130*/  ISETP.LT.OR P6, PT, R0.reuse, 0x31, !P3 ;  /* 0x000000310000780c */ /* 0x040fe20005fc1670 */
[----:B------:R0:W-:Y:S01]  /*b140*/  @!P0 STG.E.U8 desc[UR46][R14.64+0x28], R5 ;  /* 0x000028050e008986 */ /* 0x0001e2000c10112e */
[C---:B------:R-:W-:Y:S01]  /*b150*/  ISETP.LT.OR P0, PT, R0.reuse, 0x32, !P3 ;  /* 0x000000320000780c */ /* 0x040fe20005f01670 */
[-C--:B------:R-:W-:Y:S02]  /*b160*/  @!P2 IMAD R49, R49, R23.reuse, RZ ;  /* 0x000000173131a224 */ /* 0x080fe400078e02ff */
[----:B------:R-:W-:Y:S01]  /*b170*/  @!P4 STG.E.U8 desc[UR46][R14.64+0x29], R47 ;  /* 0x0000292f0e00c986 */ /* 0x000fe2000c10112e */
[----:B------:R-:W-:Y:S01]  /*b180*/  ISETP.LT.OR P4, PT, R0, 0x39, !P1 ;  /* 0x000000390000780c */ /* 0x000fe20004f81670 */
[----:B-1----:R-:W-:-:S02]  /*b190*/  @!P5 IMAD R3, R48, R23, RZ ;  /* 0x000000173003d224 */ /* 0x002fc400078e02ff */
        /* <DEDUP_REMOVED lines=115> */
[----:B------:R-:W-:Y:S01]  /*b8d0*/  ISETP.LT.OR P0, PT, R0, 0x89, !P1 ;  /* 0x000000890000780c */ /* 0x000fe20004f01670 */
[-C--:B------:R-:W-:Y:S02]  /*b8e0*/  @!P2 IMAD R7, R88, R23.reuse, RZ ;  /* 0x000000175807a224 */ /* 0x080fe400078e02ff */
[----:B------:R-:W-:Y:S01]  /*b8f0*/  @!P4 STG.E.U8 desc[UR46][R14.64+0x79], R87 ;  /* 0x000079570e00c986 */ /* 0x000fe2000c10112e */
[----:B------:R-:W-:Y:S01]  /*b900*/  ISETP.LT.OR P4, PT, R0, 0x82, !P3 ;  /* 0x000000820000780c */ /* 0x000fe20005f81670 */
[----:B-1----:R-:W-:-:S02]  /*b910*/  @!P5 IMAD R3, R90, R23, RZ ;  /* 0x000000175a03d224 */ /* 0x002fc400078e02ff */
[----:B------:R1:W-:Y:S01]  /*b920*/  @!P2 STG.E.U8 desc[UR46][R218.64+0x80], R7 ;  /* 0x00008007da00a986 */ /* 0x0003e2000c10112e */
[----:B------:R-:W-:-:S03]  /*b930*/  ISETP.LT.OR P2, PT, R0, 0x8a, !P1 ;  /* 0x0000008a0000780c */ /* 0x000fc60004f41670 */
[-C--:B------:R-:W-:Y:S02]  /*b940*/  @!P6 IMAD R89, R89, R23.reuse, RZ ;  /* 0x000000175959e224 */ /* 0x080fe400078e02ff */
[----:B0-----:R-:W-:-:S03]  /*b950*/  @!P0 IMAD R5, R92, R23, RZ ;  /* 0x000000175c058224 */ /* 0x001fc600078e02ff */
[----:B------:R-:W-:Y:S01]  /*b960*/  @!P6 STG.E.U8 desc[UR46][R218.64+0x81], R89 ;  /* 0x00008159da00e986 */ /* 0x000fe2000c10112e */
[C---:B------:R-:W-:Y:S01]  /*b970*/  ISETP.LT.OR P6, PT, R0.reuse, 0x89, !P3 ;  /* 0x000000890000780c */ /* 0x040fe20005fc1670 */
[-C--:B------:R-:W-:Y:S02]  /*b980*/  @!P4 IMAD R91, R91, R23.reuse, RZ ;  /* 0x000000175b5bc224 */ /* 0x080fe400078e02ff */
[----:B------:R0:W-:Y:S01]  /*b990*/  @!P5 STG.E.U8 desc[UR46][R14.64+0x80], R3 ;  /* 0x000080030e00d986 */ /* 0x0001e2000c10112e */
[C---:B------:R-:W-:Y:S01]  /*b9a0*/  ISETP.LT.OR P5, PT, R0.reuse, 0x8a, !P3 ;  /* 0x0000008a0000780c */ /* 0x040fe20005fa1670 */
[----:B------:R-:W-:Y:S02]  /*b9b0*/  @!P2 IMAD R93, R93, R23, RZ ;  /* 0x000000175d5da224 */ /* 0x000fe400078e02ff */
[----:B------:R-:W-:Y:S01]  /*b9c0*/  @!P4 STG.E.U8 desc[UR46][R14.64+0x81], R91 ;  /* 0x0000815b0e00c986 */ /* 0x000fe2000c10112e */
[----:B------:R-:W-:-:S03]  /*b9d0*/  ISETP.LT.OR P4, PT, R0, 0x91, !P1 ;  /* 0x000000910000780c */ /* 0x000fc60004f81670 */
        /* <DEDUP_REMOVED lines=14> */
[-C--:B--2---:R-:W-:Y:S02]  /*bac0*/  @!P2 IMAD R5, R98, R23.reuse, RZ ;  /* 0x000000176205a224 */ /* 0x084fe400078e02ff */
        /* <DEDUP_REMOVED lines=31> */
[----:B------:R-:W-:Y:S01]  /*bcc0*/  ISETP.LT.OR P0, PT, R0, 0xb1, !P1 ;  /* 0x000000b10000780c */ /* 0x000fe20004f01670 */
[-C--:B--2---:R-:W-:Y:S02]  /*bcd0*/  @!P6 IMAD R5, R110, R23.reuse, RZ ;  /* 0x000000176e05e224 */ /* 0x084fe400078e02ff */
[----:B------:R0:W-:Y:S01]  /*bce0*/  @!P2 STG.E.U8 desc[UR46][R218.64+0xa8], R3 ;  /* 0x0000a803da00a986 */ /* 0x0001e2000c10112e */
[----:B------:R-:W-:Y:S01]  /*bcf0*/  ISETP.LT.OR P2, PT, R0, 0xb2, !P1 ;  /* 0x000000b20000780c */ /* 0x000fe20004f41670 */
[----:B------:R-:W-:-:S04]  /*bd00*/  @!P5 IMAD R109, R109, R23, RZ ;  /* 0x000000176d6dd224 */ /* 0x000fc800078e02ff */
[-C--:B------:R-:W-:Y:S01]  /*bd10*/  @!P4 IMAD R111, R111, R23.reuse, RZ ;  /* 0x000000176f6fc224 */ /* 0x080fe200078e02ff */
[----:B------:R-:W-:Y:S01]  /*bd20*/  @!P5 STG.E.U8 desc[UR46][R218.64+0xa9], R109 ;  /* 0x0000a96dda00d986 */ /* 0x000fe2000c10112e */
[----:B------:R-:W-:Y:S02]  /*bd30*/  ISETP.LT.OR P5, PT, R0, 0xb9, !P3 ;  /* 0x000000b90000780c */ /* 0x000fe40005fa1670 */
[-C--:B-1----:R-:W-:Y:S01]  /*bd40*/  @!P0 IMAD R7, R112, R23.reuse, RZ ;  /* 0x0000001770078224 */ /* 0x082fe200078e02ff */
[----:B------:R-:W-:Y:S01]  /*bd50*/  @!P6 STG.E.U8 desc[UR46][R14.64+0xa8], R5 ;  /* 0x0000a8050e00e986 */ /* 0x000fe2000c10112e */
[C---:B------:R-:W-:Y:S02]  /*bd60*/  ISETP.LT.OR P6, PT, R0.reuse, 0xb2, !P3 ;  /* 0x000000b20000780c */ /* 0x040fe40005fc1670 */
[----:B------:R-:W-:Y:S01]  /*bd70*/  @!P2 IMAD R113, R113, R23, RZ ;  /* 0x000000177171a224 */ /* 0x000fe200078e02ff */
[----:B------:R-:W-:Y:S01]  /*bd80*/  @!P4 STG.E.U8 desc[UR46][R14.64+0xa9], R111 ;  /* 0x0000a96f0e00c986 */ /* 0x000fe2000c10112e */
[----:B------:R-:W-:-:S02]  /*bd90*/  ISETP.LT.OR P4, PT, R0, 0xb1, !P3 ;  /* 0x000000b10000780c */ /* 0x000fc40005f81670 */
[C---:B------:R-:W-:Y:S01]  /*bda0*/  ISETP.LT.OR P3, PT, R0.reuse, 0xba, !P3 ;  /* 0x000000ba0000780c */ /* 0x040fe20005f61670 */
[----:B------:R1:W-:Y:S01]  /*bdb0*/  @!P0 STG.E.U8 desc[UR46][R218.64+0xb0], R7 ;  /* 0x0000b007da008986 */ /* 0x0003e2000c10112e */
[C---:B------:R-:W-:Y:S02]  /*bdc0*/  ISETP.LT.OR P0, PT, R0.reuse, 0xb9, !P1 ;  /* 0x000000b90000780c */ /* 0x040fe40004f01670 */
[----:B------:R-:W-:Y:S01]  /*bdd0*/  ISETP.LT.OR P1, PT, R0, 0xba, !P1 ;  /* 0x000000ba0000780c */ /* 0x000fe20004f21670 */
[----:B------:R2:W-:Y:S02]  /*bde0*/  @!P2 STG.E.U8 desc[UR46][R218.64+0xb1], R113 ;  /* 0x0000b171da00a986 */ /* 0x0005e4000c10112e */
[----:B------:R-:W-:-:S04]  /*bdf0*/  @!P6 IMAD R115, R115, R23, RZ ;  /* 0x000000177373e224 */ /* 0x000fc800078e02ff */
[-C--:B0-----:R-:W-:Y:S01]  /*be00*/  @!P4 IMAD R3, R114, R23.reuse, RZ ;  /* 0x000000177203c224 */ /* 0x081fe200078e02ff */
[----:B------:R2:W-:Y:S01]  /*be10*/  @!P6 STG.E.U8 desc[UR46][R14.64+0xb1], R115 ;  /* 0x0000b1730e00e986 */ /* 0x0005e2000c10112e */
[-C--:B-1----:R-:W-:Y:S02]  /*be20*/  @!P5 IMAD R7, R118, R23.reuse, RZ ;  /* 0x000000177607d224 */ /* 0x082fe400078e02ff */
[-C--:B------:R-:W-:Y:S01]  /*be30*/  @!P0 IMAD R5, R116, R23.reuse, RZ ;  /* 0x0000001774058224 */ /* 0x080fe200078e02ff */
[----:B------:R2:W-:Y:S01]  /*be40*/  @!P4 STG.E.U8 desc[UR46][R14.64+0xb0], R3 ;  /* 0x0000b0030e00c986 */ /* 0x0005e2000c10112e */
[-C--:B------:R-:W-:Y:S02]  /*be50*/  @!P1 IMAD R117, R117, R23.reuse, RZ ;  /* 0x0000001775759224 */ /* 0x080fe400078e02ff */
[----:B------:R-:W-:Y:S01]  /*be60*/  @!P3 IMAD R119, R119, R23, RZ ;  /* 0x000000177777b224 */ /* 0x000fe200078e02ff */
[----:B------:R2:W-:Y:S04]  /*be70*/  @!P0 STG.E.U8 desc[UR46][R218.64+0xb8], R5 ;  /* 0x0000b805da008986 */ /* 0x0005e8000c10112e */
[----:B------:R2:W-:Y:S04]  /*be80*/  @!P1 STG.E.U8 desc[UR46][R218.64+0xb9], R117 ;  /* 0x0000b975da009986 */ /* 0x0005e8000c10112e */
[----:B------:R2:W-:Y:S04]  /*be90*/  @!P5 STG.E.U8 desc[UR46][R14.64+0xb8], R7 ;  /* 0x0000b8070e00d986 */ /* 0x0005e8000c10112e */
[----:B------:R2:W-:Y:S02]  /*bea0*/  @!P3 STG.E.U8 desc[UR46][R14.64+0xb9], R119 ;  /* 0x0000b9770e00b986 */ /* 0x0005e4000c10112e */
.L_x_418:
[----:B------:R-:W-:Y:S05]  /*beb0*/  BSYNC B0 ;  /* 0x0000000000007941 */ /* 0x000fea0003800000 */
.L_x_32:
[----:B------:R-:W-:Y:S01]  /*bec0*/  ULDC UR4, c[0x0][0xc] ;  /* 0x0000030000047ab9 */ /* 0x000fe20000000800 */
[----:B------:R-:W-:Y:S01]  /*bed0*/  ULDC UR5, c[0x0][0x10] ;  /* 0x0000040000057ab9 */ /* 0x000fe20000000800 */
[----:B0-2---:R-:W0:Y:S01]  /*bee0*/  LDC R3, c[0x0][0x14] ;  /* 0x00000500ff037b82 */ /* 0x005e220000000800 */
[----:B------:R-:W-:Y:S01]  /*bef0*/  UIMAD.WIDE.U32 UR4, UR4, UR5, URZ ;  /* 0x00000005040472a5 */ /* 0x000fe2000f8e003f */
[----:B------:R-:W-:Y:S01]  /*bf00*/  PRMT R0, RZ, 0x7610, R0 ;  /* 0x00007610ff007816 */ /* 0x000fe20000000000 */
[----:B------:R-:W-:Y:S01]  /*bf10*/  UMOV UR41, 0xffffffff ;  /* 0xffffffff00297882 */ /* 0x000fe20000000000 */
[----:B------:R-:W-:-:S03]  /*bf20*/  UMOV UR42, 0xffffffff ;  /* 0xffffffff002a7882 */ /* 0x000fc60000000000 */
[----:B0-----:R-:W-:-:S04]  /*bf30*/  IMAD.WIDE.U32 R16, R3, UR4, R16 ;  /* 0x0000000403107c25 */ /* 0x001fc8000f8e0010 */
[----:B------:R-:W-:Y:S01]  /*bf40*/  IMAD R3, R3, UR5, RZ ;  /* 0x0000000503037c24 */ /* 0x000fe2000f8e02ff */
[----:B------:R-:W-:Y:S02]  /*bf50*/  ULDC.64 UR4, c[0x0][0x650] ;  /* 0x0001940000047ab9 */ /* 0x000fe40000000a00 */
[----:B------:R-:W-:Y:S01]  /*bf60*/  ISETP.GE.U32.AND P0, PT, R16, UR4, PT ;  /* 0x0000000410007c0c */ /* 0x000fe2000bf06070 */
[----:B------:R-:W-:-:S05]  /*bf70*/  IMAD.IADD R17, R17, 0x1, R3 ;  /* 0x0000000111117824 */ /* 0x000fca00078e0203 */
[----:B------:R-:W-:-:S13]  /*bf80*/  ISETP.GE.U32.AND.EX P0, PT, R17, UR5, PT, P0 ;  /* 0x0000000511007c0c */ /* 0x000fda000bf06100 */
[----:B------:R-:W-:Y:S05]  /*bf90*/  @P0 BRA `(.L_x_419) ;  /* 0x0000000400880947 */ /* 0x000fea0003800000 */
[----:B------:R-:W0:Y:S01]  /*bfa0*/  S2UR UR6, SR_CTAID.X ;  /* 0x00000000000679c3 */ /* 0x000e220000002500 */
[----:B------:R-:W-:Y:S01]  /*bfb0*/  ULDC.64 UR12, c[0x0][0x628] ;  /* 0x00018a00000c7ab9 */ /* 0x000fe20000000a00 */
[----:B------:R-:W-:Y:S01]  /*bfc0*/  ULDC UR4, c[0x0][0x150] ;  /* 0x0000540000047ab9 */ /* 0x000fe20000000800 */
[----:B------:R-:W-:Y:S01]  /*bfd0*/  ISETP.NE.U32.AND P0, PT, RZ, UR12, PT ;  /* 0x0000000cff007c0c */ /* 0x000fe2000bf05070 */
[----:B------:R-:W-:Y:S01]  /*bfe0*/  ULDC UR15, c[0x0][0x630] ;  /* 0x00018c00000f7ab9 */ /* 0x000fe20000000800 */
[C---:B------:R-:W-:Y:S01]  /*bff0*/  R2UR UR16, R16.reuse ;  /* 0x00000000101072ca */ /* 0x040fe200000e0000 */
[----:B------:R-:W-:Y:S01]  /*c000*/  ULDC UR19, c[0x0][0x154] ;  /* 0x0000550000137ab9 */ /* 0x000fe20000000800 */
[----:B------:R-:W-:Y:S01]  /*c010*/  ISETP.NE.AND.EX P0, PT, RZ, UR13, PT, P0 ;  /* 0x0000000dff007c0c */ /* 0x000fe2000bf05300 */
[----:B------:R-:W2:Y:S01]  /*c020*/  S2UR UR18, SR_CTAID.Y ;  /* 0x00000000001279c3 */ /* 0x000ea20000002600 */
[----:B------:R-:W-:Y:S02]  /*c030*/  R2UR UR17, R17 ;  /* 0x00000000111172ca */ /* 0x000fe400000e0000 */
[----:B------:R-:W-:-:S02]  /*c040*/  R2UR UR10, R16 ;  /* 0x00000000100a72ca */ /* 0x000fc400000e0000 */
[----:B------:R-:W-:Y:S02]  /*c050*/  R2UR UR11, R17 ;  /* 0x00000000110b72ca */ /* 0x000fe400000e0000 */
[----:B0-----:R-:W-:-:S05]  /*c060*/  I2FP.F32.U32 R0, UR6 ;  /* 0x0000000600007c45 */ /* 0x001fca0008201000 */
[----:B------:R-:W-:-:S04]  /*c070*/  FMUL R0, R0, UR4 ;  /* 0x0000000400007c20 */ /* 0x000fc80008400000 */
[----:B------:R0:W0:Y:S01]  /*c080*/  F2I.U32.TRUNC.NTZ R3, R0 ;  /* 0x0000000000037305 */ /* 0x000022000020f000 */
[----:B--2---:R-:W-:Y:S05]  /*c090*/  @!P0 BRA `(.L_x_420) ;  /* 0x0000000000308947 */ /* 0x004fea0003800000 */
        /* <DEDUP_REMOVED lines=12> */
.L_x_420:
[----:B------:R-:W-:Y:S01]  /*c160*/  USHF.R.U64 UR42, UR10, UR15, UR11 ;  /* 0x0000000f0a2a7299 */ /* 0x000fe2000800120b */
[----:B0-----:R-:W-:Y:S01]  /*c170*/  I2FP.F32.U32 R0, UR18 ;  /* 0x0000001200007c45 */ /* 0x001fe20008201000 */
[----:B------:R-:W-:Y:S02]  /*c180*/  USHF.R.U32.HI UR4, URZ, UR15, UR11 ;  /* 0x0000000f3f047299 */ /* 0x000fe4000801160b */
[----:B------:R-:W-:Y:S02]  /*c190*/  UIADD3 UR10, UP0, URZ, -UR42, URZ ;  /* 0x8000002a3f0a7290 */ /* 0x000fe4000ff1e03f */
[----:B------:R-:W-:Y:S01]  /*c1a0*/  FMUL R0, R0, UR19 ;  /* 0x0000001300007c20 */ /* 0x000fe20008400000 */
[----:B------:R-:W-:Y:S01]  /*c1b0*/  ULDC.64 UR12, c[0x0][0x620] ;  /* 0x00018800000c7ab9 */ /* 0x000fe20000000a00 */
[----:B------:R-:W-:Y:S01]  /*c1c0*/  UIADD3.X UR4, URZ, ~UR4, URZ, UP0, !UPT ;  /* 0x800000043f047290 */ /* 0x000fe200087fe43f */
[----:B------:R-:W-:Y:S01]  /*c1d0*/  UMOV UR8, UR16 ;  /* 0x0000001000087c82 */ /* 0x000fe20008000000 */
[----:B------:R-:W-:-:S02]  /*c1e0*/  UMOV UR9, UR17 ;  /* 0x0000001100097c82 */ /* 0x000fc40008000000 */
[----:B------:R-:W-:Y:S01]  /*c1f0*/  UIMAD UR4, UR4, UR12, URZ ;  /* 0x0000000c040472a4 */ /* 0x000fe2000f8e023f */
[----:B------:R-:W0:Y:S01]  /*c200*/  F2I.U32.TRUNC.NTZ R0, R0 ;  /* 0x0000000000007305 */ /* 0x000e22000020f000 */
[----:B------:R-:W-:Y:S01]  /*c210*/  UIMAD.WIDE.U32 UR8, UR10, UR12, UR8 ;  /* 0x0000000c0a0872a5 */ /* 0x000fe2000f8e0008 */
[----:B------:R-:W-:Y:S01]  /*c220*/  R2UR UR12, R3 ;  /* 0x00000000030c72ca */ /* 0x000fe200000e0000 */
[----:B------:R-:W-:Y:S01]  /*c230*/  UIMAD UR10, UR10, UR13, UR4 ;  /* 0x0000000d0a0a72a4 */ /* 0x000fe2000f8e0204 */
[----:B------:R-:W-:Y:S01]  /*c240*/  ULDC UR11, c[0x0][0x618] ;  /* 0x00018600000b7ab9 */ /* 0x000fe20000000800 */
[----:B------:R-:W-:Y:S02]  /*c250*/  ULDC UR21, c[0x0][0x658] ;  /* 0x0001960000157ab9 */ /* 0x000fe40000000800 */
[----:B------:R-:W-:Y:S01]  /*c260*/  UIADD3 UR9, UR9, UR10, URZ ;  /* 0x0000000a09097290 */ /* 0x000fe2000fffe03f */
[----:B------:R-:W-:Y:S01]  /*c270*/  UMOV UR15, 0xffffffff ;  /* 0xffffffff000f7882 */ /* 0x000fe20000000000 */
[----:B------:R-:W-:Y:S01]  /*c280*/  ULDC.64 UR4, c[0x0][0x640] ;  /* 0x0001900000047ab9 */ /* 0x000fe20000000a00 */
[----:B------:R-:W-:Y:S01]  /*c290*/  USHF.L.U32 UR15, UR15, UR21, URZ ;  /* 0x000000150f0f7299 */ /* 0x000fe2000800063f */
[----:B------:R-:W-:Y:S01]  /*c2a0*/  ISETP.NE.U32.AND P0, PT, RZ, UR4, PT ;  /* 0x00000004ff007c0c */ /* 0x000fe2000bf05070 */
[----:B------:R-:W-:-:S02]  /*c2b0*/  USHF.R.U64 UR16, UR8, UR11, UR9 ;  /* 0x0000000b08107299 */ /* 0x000fc40008001209 */
[----:B------:R-:W-:Y:S01]  /*c2c0*/  USHF.R.U32.HI UR8, URZ, UR11, UR9 ;  /* 0x0000000b3f087299 */ /* 0x000fe20008011609 */
[----:B0-----:R-:W-:Y:S01]  /*c2d0*/  R2UR UR14, R0 ;  /* 0x00000000000e72ca */ /* 0x001fe200000e0000 */
[----:B------:R-:W-:Y:S01]  /*c2e0*/  ULDC UR17, c[0x0][0x608] ;  /* 0x0001820000117ab9 */ /* 0x000fe20000000800 */
[----:B------:R-:W-:Y:S01]  /*c2f0*/  ULOP3.LUT UR40, URZ, UR15, URZ, 0x33, !UPT ;  /* 0x0000000f3f287292 */ /* 0x000fe2000f8e333f */
[----:B------:R-:W-:Y:S01]  /*c300*/  ISETP.NE.AND.EX P0, PT, RZ, UR5, PT, P0 ;  /* 0x00000005ff007c0c */ /* 0x000fe2000bf05300 */
[----:B------:R-:W-:Y:S02]  /*c310*/  USHF.R.U64 UR15, UR16, UR17, UR8 ;  /* 0x00000011100f7299 */ /* 0x000fe40008001208 */
[----:B------:R-:W-:Y:S02]  /*c320*/  USHF.R.U32.HI UR8, URZ, UR17, UR8 ;  /* 0x000000113f087299 */ /* 0x000fe40008011608 */
[----:B------:R-:W-:Y:S02]  /*c330*/  UIADD3 UR12, -UR12, URZ, URZ ;  /* 0x0000003f0c0c7290 */ /* 0x000fe4000fffe13f */
[----:B------:R-:W-:Y:S01]  /*c340*/  USHF.R.U64 UR17, UR15, UR21, UR8 ;  /* 0x000000150f117299 */ /* 0x000fe20008001208 */
[----:B------:R-:W-:Y:S01]  /*c350*/  UMOV UR19, 0x1 ;  /* 0x0000000100137882 */ /* 0x000fe20000000000 */
[----:B------:R-:W-:Y:S01]  /*c360*/  ULDC UR13, c[0x0][0x144] ;  /* 0x00005100000d7ab9 */ /* 0x000fe20000000800 */
[----:B------:R-:W-:Y:S01]  /*c370*/  ULDC UR7, c[0x0][0x600] ;  /* 0x0001800000077ab9 */ /* 0x000fe20000000800 */
[----:B------:R-:W-:-:S02]  /*c380*/  USHF.L.U32 UR24, UR19, UR21, URZ ;  /* 0x0000001513187299 */ /* 0x000fc4000800063f */
[----:B------:R-:W-:Y:S02]  /*c390*/  USHF.R.U32.HI UR8, URZ, UR21, UR8 ;  /* 0x000000153f087299 */ /* 0x000fe40008011608 */
[----:B------:R-:W-:Y:S02]  /*c3a0*/  UIMAD UR21, UR13, UR12, UR6 ;  /* 0x0000000c0d1572a4 */ /* 0x000fe4000f8e0206 */
[----:B------:R-:W-:Y:S02]  /*c3b0*/  UIADD3 UR20, UR7, -0x1, URZ ;  /* 0xffffffff07147890 */ /* 0x000fe4000fffe03f */
[----:B------:R-:W-:Y:S01]  /*c3c0*/  UIADD3 UR19, -UR14, URZ, URZ ;  /* 0x0000003f0e137290 */ /* 0x000fe2000fffe13f */
[----:B------:R-:W-:Y:S01]  /*c3d0*/  ULDC UR25, c[0x0][0x148] ;  /* 0x0000520000197ab9 */ /* 0x000fe20000000800 */
[----:B------:R-:W-:Y:S01]  /*c3e0*/  ULDC UR22, c[0x0][0x648] ;  /* 0x0001920000167ab9 */ /* 0x000fe20000000800 */
[----:B------:R-:W-:Y:S01]  /*c3f0*/  ULDC UR23, c[0x0][0x638] ;  /* 0x00018e0000177ab9 */ /* 0x000fe20000000800 */
        /* <DEDUP_REMOVED lines=14> */
.L_x_421:
[----:B------:R-:W-:Y:S01]  /*c4e0*/  UISETP.NE.AND UP0, UPT, UR39, URZ, UPT ;  /* 0x0000003f2700728c */ /* 0x000fe2000bf05270 */
[----:B------:R-:W-:Y:S01]  /*c4f0*/  IMAD.MOV.U32 R0, RZ, RZ, 0x1 ;  /* 0x00000001ff007424 */ /* 0x000fe200078e00ff */
[----:B------:R-:W-:Y:S02]  /*c500*/  USHF.R.U64 UR4, UR6, UR22, UR8 ;  /* 0x0000001606047299 */ /* 0x000fe40008001208 */
[----:B------:R-:W-:Y:S02]  /*c510*/  ULOP3.LUT UR40, UR15, UR40, URZ, 0xc0, !UPT ;  /* 0x000000280f287292 */ /* 0x000fe4000f8ec03f */
[----:B------:R-:W-:Y:S02]  /*c520*/  UIADD3 UR5, -UR4, URZ, URZ ;  /* 0x0000003f04057290 */ /* 0x000fe4000fffe13f */
[----:B------:R-:W-:Y:S02]  /*c530*/  UIMAD UR40, UR24, UR4, UR40 ;  /* 0x00000004182872a4 */ /* 0x000fe4000f8e0228 */
[----:B------:R-:W-:-:S02]  /*c540*/  ULOP3.LUT UR16, UR16, UR20, URZ, 0xc0, !UPT ;  /* 0x0000001410107292 */ /* 0x000fc4000f8ec03f */
[----:B------:R-:W-:Y:S02]  /*c550*/  @UP0 UIMAD UR21, UR25, UR19, UR18 ;  /* 0x00000013191502a4 */ /* 0x000fe4000f8e0212 */
[----:B------:R-:W-:-:S03]  /*c560*/  UIMAD UR4, UR5, UR23, UR17 ;  /* 0x00000017050472a4 */ /* 0x000fc6000f8e0211 */
[----:B------:R-:W-:Y:S01]  /*c570*/  ULDC UR5, c[0x0][0x610] ;  /* 0x0001840000057ab9 */ /* 0x000fe20000000800 */
[----:B------:R-:W-:Y:S02]  /*c580*/  UIMAD UR4, UR4, UR7, UR16 ;  /* 0x00000007040472a4 */ /* 0x000fe4000f8e0210 */
[----:B------:R-:W-:-:S04]  /*c590*/  UIMAD UR40, UR40, UR5, UR21 ;  /* 0x00000005282872a4 */ /* 0x000fc8000f8e0215 */
[----:B------:R-:W-:Y:S02]  /*c5a0*/  USEL UR41, UR4, UR40, !UP0 ;  /* 0x0000002804297287 */ /* 0x000fe4000c000000 */
[----:B------:R-:W-:-:S12]  /*c5b0*/  USEL UR40, UR40, UR4, !UP0 ;  /* 0x0000000428287287 */ /* 0x000fd8000c000000 */
.L_x_419:
[----:B------:R-:W-:-:S13]  /*c5c0*/  LOP3.LUT P0, RZ, R0, 0xff, RZ, 0xc0, !PT ;  /* 0x000000ff00ff7812 */ /* 0x000fda000780c0ff */
[----:B------:R-:W-:Y:S05]  /*c5d0*/  @P0 BRA `(.L_x_422) ;  /* 0xffffff4c00540947 */ /* 0x000fea000383ffff */
[----:B------:R-:W-:Y:S05]  /*c5e0*/  EXIT ;  /* 0x000000000000794d */ /* 0x000fea0003800000 */
.L_x_7:
[----:B------:R-:W-:Y:S01]  /*c5f0*/  ULDC.64 UR4, c[0x0][0x650] ;  /* 0x0001940000047ab9 */ /* 0x000fe20000000a00 */
[----:B------:R-:W-:Y:S01]  /*c600*/  PRMT R0, RZ, 0x7610, R0 ;  /* 0x00007610ff007816 */ /* 0x000fe20000000000 */
[----:B------:R-:W-:Y:S01]  /*c610*/  IMAD.MOV.U32 R4, RZ, RZ, -0x1 ;  /* 0xffffffffff047424 */ /* 0x000fe200078e00ff */
[----:B------:R-:W-:Y:S01]  /*c620*/  ISETP.GE.U32.AND P0, PT, R16, UR4, PT ;  /* 0x0000000410007c0c */ /* 0x000fe2000bf06070 */
[----:B------:R-:W-:Y:S02]  /*c630*/  IMAD.MOV.U32 R5, RZ, RZ, -0x1 ;  /* 0xffffffffff057424 */ /* 0x000fe400078e00ff */
[----:B------:R-:W-:Y:S01]  /*c640*/  IMAD.MOV.U32 R8, RZ, RZ, -0x1 ;  /* 0xffffffffff087424 */ /* 0x000fe200078e00ff */
        /* <DEDUP_REMOVED lines=22> */
.L_x_424:
[----:B------:R-:W-:Y:S01]  /*c7b0*/  USHF.R.U64 UR4, UR14, UR19, UR15 ;  /* 0x000000130e047299 */ /* 0x000fe2000800120f */
[----:B------:R-:W-:Y:S01]  /*c7c0*/  R2UR UR7, R17 ;  /* 0x00000000110772ca */ /* 0x000fe200000e0000 */
[----:B------:R-:W-:Y:S02]  /*c7d0*/  USHF.R.U32.HI UR5, URZ, UR19, UR15 ;  /* 0x000000133f057299 */ /* 0x000fe4000801160f */
[----:B------:R-:W-:Y:S01]  /*c7e0*/  UIADD3 UR13, UP0, URZ, -UR4, URZ ;  /* 0x800000043f0d7290 */ /* 0x000fe2000ff1e03f */
[----:B------:R-:W-:Y:S01]  /*c7f0*/  ULDC.64 UR14, c[0x0][0x620] ;  /* 0x00018800000e7ab9 */ /* 0x000fe20000000a00 */
[----:B------:R-:W-:Y:S02]  /*c800*/  UMOV UR6, UR20 ;  /* 0x0000001400067c82 */ /* 0x000fe40008000000 */
[----:B------:R-:W-:Y:S02]  /*c810*/  UIADD3.X UR5, URZ, ~UR5, URZ, UP0, !UPT ;  /* 0x800000053f057290 */ /* 0x000fe400087fe43f */
[----:B------:R-:W-:-:S02]  /*c820*/  UISETP.NE.AND UP1, UPT, UR39, URZ, UPT ;  /* 0x0000003f2700728c */ /* 0x000fc4000bf25270 */
[----:B------:R-:W-:Y:S02]  /*c830*/  UIMAD UR5, UR5, UR14, URZ ;  /* 0x0000000e050572a4 */ /* 0x000fe4000f8e023f */
[----:B------:R-:W-:Y:S02]  /*c840*/  UIMAD.WIDE.U32 UR6, UR13, UR14, UR6 ;  /* 0x0000000e0d0672a5 */ /* 0x000fe4000f8e0006 */
[----:B------:R-:W-:Y:S01]  /*c850*/  UIMAD UR5, UR13, UR15, UR5 ;  /* 0x0000000f0d0572a4 */ /* 0x000fe2000f8e0205 */
[----:B------:R-:W-:Y:S02]  /*c860*/  ULDC UR14, c[0x0][0x608] ;  /* 0x00018200000e7ab9 */ /* 0x000fe40000000800 */
[----:B------:R-:W-:Y:S01]  /*c870*/  ULDC UR13, c[0x0][0x618] ;  /* 0x00018600000d7ab9 */ /* 0x000fe20000000800 */
[----:B------:R-:W-:Y:S01]  /*c880*/  UIADD3 UR5, UR7, UR5, URZ ;  /* 0x0000000507057290 */ /* 0x000fe2000fffe03f */
[----:B------:R-:W-:Y:S01]  /*c890*/  ULDC UR22, c[0x0][0x658] ;  /* 0x0001960000167ab9 */ /* 0x000fe20000000800 */
[----:B------:R-:W-:-:S02]  /*c8a0*/  @UP1 UIMAD UR8, UR11, UR12, UR10 ;  /* 0x0000000c0b0812a4 */ /* 0x000fc4000f8e020a */
[----:B------:R-:W-:Y:S02]  /*c8b0*/  USHF.R.U64 UR17, UR6, UR13, UR5 ;  /* 0x0000000d06117299 */ /* 0x000fe40008001205 */
[----:B------:R-:W-:Y:S01]  /*c8c0*/  USHF.R.U32.HI UR5, URZ, UR13, UR5 ;  /* 0x0000000d3f057299 */ /* 0x000fe20008011605 */
[----:B------:R-:W-:Y:S01]  /*c8d0*/  ULDC.64 UR6, c[0x0][0x640] ;  /* 0x0001900000067ab9 */ /* 0x000fe20000000a00 */
[----:B------:R-:W-:Y:S01]  /*c8e0*/  UMOV UR10, 0xffffffff ;  /* 0xffffffff000a7882 */ /* 0x000fe20000000000 */
[----:B------:R-:W-:Y:S01]  /*c8f0*/  ISETP.NE.U32.AND P0, PT, RZ, UR6, PT ;  /* 0x00000006ff007c0c */ /* 0x000fe2000bf05070 */
[----:B------:R-:W-:Y:S02]  /*c900*/  USHF.R.U64 UR18, UR17, UR14, UR5 ;  /* 0x0000000e11127299 */ /* 0x000fe40008001205 */
[----:B------:R-:W-:Y:S01]  /*c910*/  USHF.R.U32.HI UR5, URZ, UR14, UR5 ;  /* 0x0000000e3f057299 */ /* 0x000fe20008011605 */
[----:B------:R-:W-:Y:S01]  /*c920*/  ISETP.NE.AND.EX P0, PT, RZ, UR7, PT, P0 ;  /* 0x00000007ff007c0c */ /* 0x000fe2000bf05300 */
[----:B------:R-:W-:-:S02]  /*c930*/  USHF.L.U32 UR11, UR10, UR22, URZ ;  /* 0x000000160a0b7299 */ /* 0x000fc4000800063f */
[----:B------:R-:W-:Y:S01]  /*c940*/  USHF.R.U64 UR19, UR18, UR22, UR5 ;  /* 0x0000001612137299 */ /* 0x000fe20008001205 */
[----:B------:R-:W-:Y:S01]  /*c950*/  ULDC UR20, c[0x0][0x600] ;  /* 0x0001800000147ab9 */ /* 0x000fe20000000800 */
[----:B------:R-:W-:Y:S02]  /*c960*/  USHF.R.U32.HI UR10, URZ, UR22, UR5 ;  /* 0x000000163f0a7299 */ /* 0x000fe40008011605 */
[----:B------:R-:W-:Y:S02]  /*c970*/  UIADD3 UR21, UR20, -0x1, URZ ;  /* 0xffffffff14157890 */ /* 0x000fe4000fffe03f */
[----:B------:R-:W-:Y:S01]  /*c980*/  ULOP3.LUT UR26, URZ, UR11, URZ, 0x33, !UPT ;  /* 0x0000000b3f1a7292 */ /* 0x000fe2000f8e333f */
        /* <DEDUP_REMOVED lines=17> */
.L_x_425:
[----:B------:R-:W-:Y:S01]  /*caa0*/  USHF.R.U64 UR6, UR5, UR23, UR10 ;  /* 0x0000001705067299 */ /* 0x000fe2000800120a */
[----:B------:R-:W-:Y:S01]  /*cab0*/  IMAD.MOV.U32 R0, RZ, RZ, 0x1 ;  /* 0x00000001ff007424 */ /* 0x000fe200078e00ff */
[----:B------:R-:W-:Y:S01]  /*cac0*/  USHF.L.U32 UR25, UR25, UR22, URZ ;  /* 0x0000001619197299 */ /* 0x000fe2000800063f */
[----:B------:R-:W-:Y:S01]  /*cad0*/  IMAD.U32 R8, RZ, RZ, UR4 ;  /* 0x00000004ff087e24 */ /* 0x000fe2000f8e00ff */
[----:B------:R-:W-:Y:S02]  /*cae0*/  ULOP3.LUT UR5, UR18, UR26, URZ, 0xc0, !UPT ;  /* 0x0000001a12057292 */ /* 0x000fe4000f8ec03f */
[----:B------:R-:W-:Y:S02]  /*caf0*/  UIADD3 UR7, -UR6, URZ, URZ ;  /* 0x0000003f06077290 */ /* 0x000fe4000fffe13f */
[----:B------:R-:W-:Y:S02]  /*cb00*/  UIMAD UR6, UR25, UR6, UR5 ;  /* 0x00000006190672a4 */ /* 0x000fe4000f8e0205 */
[----:B------:R-:W-:-:S02]  /*cb10*/  ULOP3.LUT UR17, UR17, UR21, URZ, 0xc0, !UPT ;  /* 0x0000001511117292 */ /* 0x000fc4000f8ec03f */
[----:B------:R-:W-:Y:S02]  /*cb20*/  UIMAD UR5, UR7, UR24, UR19 ;  /* 0x00000018070572a4 */ /* 0x000fe4000f8e0213 */
[----:B------:R-:W-:Y:S01]  /*cb30*/  UISETP.NE.AND UP0, UPT, UR39, URZ, UPT ;  /* 0x0000003f2700728c */ /* 0x000fe2000bf05270 */
[----:B------:R-:W-:Y:S01]  /*cb40*/  ULDC UR7, c[0x0][0x610] ;  /* 0x0001840000077ab9 */ /* 0x000fe20000000800 */
[----:B------:R-:W-:Y:S02]  /*cb50*/  UIMAD UR5, UR5, UR20, UR17 ;  /* 0x00000014050572a4 */ /* 0x000fe4000f8e0211 */
[----:B------:R-:W-:-:S04]  /*cb60*/  UIMAD UR8, UR6, UR7, UR8 ;  /* 0x00000007060872a4 */ /* 0x000fc8000f8e0208 */
[----:B------:R-:W-:Y:S02]  /*cb70*/  USEL UR6, UR5, UR8, !UP0 ;  /* 0x0000000805067287 */ /* 0x000fe4000c000000 */
[----:B------:R-:W-:-:S04]  /*cb80*/  USEL UR8, UR8, UR5, !UP0 ;  /* 0x0000000508087287 */ /* 0x000fc8000c000000 */
[----:B------:R-:W-:Y:S02]  /*cb90*/  IMAD.U32 R5, RZ, RZ, UR6 ;  /* 0x00000006ff057e24 */ /* 0x000fe4000f8e00ff */
[----:B------:R-:W-:-:S07]  /*cba0*/  IMAD.U32 R4, RZ, RZ, UR8 ;  /* 0x00000008ff047e24 */ /* 0x000fce000f8e00ff */
.L_x_423:
[----:B------:R-:W-:-:S08]  /*cbb0*/  NOP ;  /* 0x0000000000007918 */ /* 0x000fd00000000000 */
[----:B------:R-:W0:-:S00]  /*cbc0*/  USETMAXREG.DEALLOC.CTAPOOL 0x28 ;  /* 0x00000028000079c8 */ /* 0x000e0000080e0500 */
[----:B------:R-:W-:-:S13]  /*cbd0*/  ISETP.NE.AND P0, PT, RZ, UR9, PT ;  /* 0x00000009ff007c0c */ /* 0x000fda000bf05270 */
[----:B------:R-:W-:Y:S05]  /*cbe0*/  @P0 EXIT ;  /* 0x000000000000094d */ /* 0x000fea0003800000 */
[----:B0-----:R-:W-:Y:S01]  /*cbf0*/  LOP3.LUT P0, RZ, R0, 0xff, RZ, 0xc0, !PT ;  /* 0x000000ff00ff7812 */ /* 0x001fe2000780c0ff */
[----:B------:R-:W-:Y:S02]  /*cc00*/  IMAD.MOV.U32 R12, RZ, RZ, 0x1 ;  /* 0x00000001ff0c7424 */ /* 0x000fe400078e00ff */
[----:B------:R-:W-:-:S10]  /*cc10*/  IMAD.MOV.U32 R11, RZ, RZ, RZ ;  /* 0x000000ffff0b7224 */ /* 0x000fd400078e00ff */
[----:B------:R-:W-:Y:S05]  /*cc20*/  @!P0 BRA `(.L_x_426) ;  /* 0x0000000c008c8947 */ /* 0x000fea0003800000 */
[----:B------:R-:W0:Y:S01]  /*cc30*/  S2R R10, SR_CgaCtaId ;  /* 0x00000000000a7919 */ /* 0x000e220000008800 */
[----:B------:R-:W-:Y:S01]  /*cc40*/  ULDC UR4, c[0x0][0x28c] ;  /* 0x0000a30000047ab9 */ /* 0x000fe20000000800 */
[----:B------:R-:W-:Y:S01]  /*cc50*/  ULDC UR6, c[0x0][0x658] ;  /* 0x0001960000067ab9 */ /* 0x000fe20000000800 */
[----:B------:R-:W-:Y:S01]  /*cc60*/  UMOV UR7, 0xffffffff ;  /* 0xffffffff00077882 */ /* 0x000fe20000000000 */
[----:B------:R-:W-:Y:S01]  /*cc70*/  UIADD3 UR10, UR4, 0xff, URZ ;  /* 0x000000ff040a7890 */ /* 0x000fe2000fffe03f */
[----:B------:R-:W-:Y:S01]  /*cc80*/  IMAD.MOV.U32 R7, RZ, RZ, 0x3000 ;  /* 0x00003000ff077424 */ /* 0x000fe200078e00ff */
[----:B------:R-:W-:Y:S01]  /*cc90*/  ULDC UR5, c[0x0][0x600] ;  /* 0x0001800000057ab9 */ /* 0x000fe20000000800 */
[----:B------:R-:W-:Y:S01]  /*cca0*/  UMOV UR9, 0x1 ;  /* 0x0000000100097882 */ /* 0x000fe20000000000 */
[----:B------:R-:W-:Y:S01]  /*ccb0*/  USHF.L.U32 UR7, UR7, UR6, URZ ;  /* 0x0000000607077299 */ /* 0x000fe2000800063f */
[----:B------:R-:W-:Y:S01]  /*ccc0*/  BSSY B0, `(.L_x_426) ;  /* 0x00000d9000007945 */ /* 0x000fe20003800000 */
[----:B------:R-:W-:Y:S01]  /*ccd0*/  UIADD3 UR4, UR5, -0x1, URZ ;  /* 0xffffffff05047890 */ /* 0x000fe2000fffe03f */
[----:B------:R-:W-:Y:S01]  /*cce0*/  IMAD.MOV.U32 R3, RZ, RZ, 0x1 ;  /* 0x00000001ff037424 */ /* 0x000fe200078e00ff */
[----:B------:R-:W-:Y:S01]  /*ccf0*/  ULDC UR8, c[0x0][0xc] ;  /* 0x0000030000087ab9 */ /* 0x000fe20000000800 */
[----:B------:R-:W-:Y:S01]  /*cd00*/  USHF.L.U32 UR5, UR9, UR6, URZ ;  /* 0x0000000609057299 */ /* 0x000fe2000800063f */
[----:B------:R-:W-:Y:S01]  /*cd10*/  IMAD.MOV.U32 R12, RZ, RZ, 0x1 ;  /* 0x00000001ff0c7424 */ /* 0x000fe200078e00ff */
[----:B------:R-:W-:Y:S01]  /*cd20*/  USHF.R.S32.HI UR11, URZ, 0x1f, UR10 ;  /* 0x0000001f3f0b7899 */ /* 0x000fe2000801140a */
[----:B------:R-:W-:Y:S01]  /*cd30*/  IMAD.MOV.U32 R11, RZ, RZ, RZ ;  /* 0x000000ffff0b7224 */ /* 0x000fe200078e00ff */
[----:B------:R-:W-:Y:S01]  /*cd40*/  ULDC UR9, c[0x0][0x10] ;  /* 0x0000040000097ab9 */ /* 0x000fe20000000800 */
[----:B------:R-:W-:-:S02]  /*cd50*/  ULOP3.LUT UR6, URZ, UR7, URZ, 0x33, !UPT ;  /* 0x000000073f067292 */ /* 0x000fc4000f8e333f */
[----:B------:R-:W-:Y:S02]  /*cd60*/  UIMAD.WIDE.U32 UR8, UR8, UR9, URZ ;  /* 0x00000009080872a5 */ /* 0x000fe4000f8e003f */
[----:B------:R-:W-:Y:S01]  /*cd70*/  ULEA.HI UR11, UR11, UR10, URZ, 0x8 ;  /* 0x0000000a0b0b7291 */ /* 0x000fe2000f8f403f */
[----:B------:R-:W-:Y:S01]  /*cd80*/  ULDC UR7, c[0x0][0x14] ;  /* 0x0000050000077ab9 */ /* 0x000fe20000000800 */
[----:B------:R-:W-:Y:S02]  /*cd90*/  ULOP3.LUT UR21, UR38, 0x2, URZ, 0xfc, !UPT ;  /* 0x0000000226157892 */ /* 0x000fe4000f8efc3f */
[----:B------:R-:W-:Y:S02]  /*cda0*/  UIMAD.WIDE.U32 UR30, UR8, UR7, URZ ;  /* 0x00000007081e72a5 */ /* 0x000fe4000f8e003f */
[----:B------:R-:W-:Y:S02]  /*cdb0*/  UIMAD UR13, UR9, UR7, URZ ;  /* 0x00000007090d72a4 */ /* 0x000fe4000f8e023f */
[----:B------:R-:W-:Y:S01]  /*cdc0*/  USHF.R.S32.HI UR7, URZ, 0x8, UR11 ;  /* 0x000000083f077899 */ /* 0x000fe2000801140b */
[----:B0-----:R-:W-:Y:S01]  /*cdd0*/  LOP3.LUT R10, R10, 0x1, RZ, 0xc0, !PT ;  /* 0x000000010a0a7812 */ /* 0x001fe200078ec0ff */
[----:B------:R-:W-:-:S02]  /*cde0*/  UIADD3 UR13, UR31, UR13, URZ ;  /* 0x0000000d1f0d7290 */ /* 0x000fc4000fffe03f */
[----:B------:R-:W-:Y:S02]  /*cdf0*/  UIADD3 UR29, UR7, 0x1, URZ ;  /* 0x00000001071d7890 */ /* 0x000fe4000fffe03f */
[----:B------:R-:W-:Y:S01]  /*ce00*/  IMAD R0, R10, R7, 0x20100 ;  /* 0x000201000a007424 */ /* 0x000fe200078e0207 */
[----:B------:R-:W-:-:S09]  /*ce10*/  ULDC.64 UR40, c[0x0][0x198] ;  /* 0x0000660000287ab9 */ /* 0x000fd20000000a00 */
.L_x_437:
[----:B------:R-:W-:-:S03]  /*ce20*/  UMOV UR8, 0xffffffff ;  /* 0xffffffff00087882 */ /* 0x000fc60000000000 */
[----:B------:R-:W-:Y:S05]  /*ce30*/  BRA.DIV UR8, `(.L_x_427) ;  /* 0x0000000e08ac7947 */ /* 0x000fea000b800000 */
[----:B------:R-:W-:-:S13]  /*ce40*/  ELECT P6, URZ, PT ;  /* 0x00000000003f782f */ /* 0x000fda00038c0000 */
.L_x_446:
[----:B------:R-:W0:Y:S01]  /*ce50*/  LDC R6, c[0x0][0x28c] ;  /* 0x0000a300ff067b82 */ /* 0x000e220000000800 */
[----:B------:R-:W-:Y:S01]  /*ce60*/  BSSY B1, `(.L_x_428) ;  /* 0x0000046000017945 */ /* 0x000fe20003800000 */
[----:B0-----:R-:W-:-:S13]  /*ce70*/  ISETP.LT.OR P6, PT, R6, 0x1, !P6 ;  /* 0x000000010600780c */ /* 0x001fda00077c1670 */
[----:B------:R-:W-:Y:S05]  /*ce80*/  @P6 BRA `(.L_x_429) ;  /* 0x00000004000c6947 */ /* 0x000fea0003800000 */
[----:B------:R-:W-:Y:S02]  /*ce90*/  IMAD R6, R5, 0x2, R10 ;  /* 0x0000000205067824 */ /* 0x000fe400078e020a */
[----:B------:R-:W-:Y:S02]  /*cea0*/  IMAD.SHL.U32 R9, R4, 0x100, RZ ;  /* 0x0000010004097824 */ /* 0x000fe400078e00ff */
[----:B------:R-:W-:Y:S02]  /*ceb0*/  IMAD.MOV.U32 R18, RZ, RZ, RZ ;  /* 0x000000ffff127224 */ /* 0x000fe400078e00ff */
[----:B------:R-:W-:Y:S02]  /*cec0*/  IMAD.U32 R19, RZ, RZ, UR29 ;  /* 0x0000001dff137e24 */ /* 0x000fe4000f8e00ff */
[----:B------:R-:W-:Y:S02]  /*ced0*/  IMAD.MOV.U32 R4, RZ, RZ, R12 ;  /* 0x000000ffff047224 */ /* 0x000fe400078e000c */
[----:B------:R-:W-:-:S02]  /*cee0*/  IMAD.MOV.U32 R5, RZ, RZ, R11 ;  /* 0x000000ffff057224 */ /* 0x000fc400078e000b */
[----:B------:R-:W-:-:S07]  /*cef0*/  IMAD R13, R6, 0x60, RZ ;  /* 0x00000060060d7824 */ /* 0x000fce00078e02ff */
.L_x_432:
[----:B------:R-:W0:Y:S01]  /*cf00*/  S2R R7, SR_CgaCtaId ;  /* 0x0000000000077919 */ /* 0x000e220000008800 */
[----:B------:R-:W-:Y:S02]  /*cf10*/  MOV R6, 0x400 ;  /* 0x0000040000067802 */ /* 0x000fe40000000f00 */
[----:B------:R-:W-:Y:S02]  /*cf20*/  LOP3.LUT P1, RZ, R2, 0x7f, RZ, 0xc0, !PT ;  /* 0x0000007f02ff7812 */ /* 0x000fe4000782c0ff */
[----:B0-----:R-:W-:Y:S02]  /*cf30*/  LEA R14, R7, R6, 0x18 ;  /* 0x00000006070e7211 */ /* 0x001fe400078ec0ff */
[----:B------:R-:W-:-:S09]  /*cf40*/  SHF.L.U32 R6, R4, 0x1f, RZ ;  /* 0x0000001f04067819 */ /* 0x000fd200000006ff */
[----:B------:R-:W0:Y:S01]  /*cf50*/  @!P1 LDC R7, c[0x0][0x500] ;  /* 0x00014000ff079b82 */ /* 0x000e220000000800 */
[----:B------:R-:W-:-:S04]  /*cf60*/  IMAD R15, R5, 0x8, R14 ;  /* 0x00000008050f7824 */ /* 0x000fc800078e020e */
[----:B------:R-:W1:Y:S02]  /*cf70*/  SYNCS.PHASECHK.TRANS64.TRYWAIT P0, [R15+URZ+0x10], R6 ;  /* 0x000010060f0075a7 */ /* 0x000e64000800017f */
[----:B-1----:R-:W-:Y:S05]  /*cf80*/  @!P0 BRA `(.L_x_430) ;  /* 0x0000000c00788947 */ /* 0x002fea0003800000 */
.L_x_447:
[----:B------:R-:W-:Y:S01]  /*cf90*/  UPRMT UR8, UR21, 0x9910, URZ ;  /* 0x0000991015087896 */ /* 0x000fe2000800003f */
[----:B0-----:R0:W-:Y:S03]  /*cfa0*/  @!P1 SYNCS.ARRIVE.TRANS64 RZ, [R15+URZ], R7 ;  /* 0x000000070fff99a7 */ /* 0x0011e6000800003f */
[----:B------:R-:W-:-:S06]  /*cfb0*/  UISETP.NE.AND UP0, UPT, UR8, 0x2, UPT ;  /* 0x000000020800788c */ /* 0x000fcc000bf05270 */
[----:B------:R-:W-:-:S13]  /*cfc0*/  PLOP3.LUT P0, PT, PT, PT, UP0, 0x80, 0x0 ;  /* 0x000000000000781c */ /* 0x000fda0003f0f008 */
[----:B0-----:R-:W-:Y:S05]  /*cfd0*/  @P0 BRA `(.L_x_431) ;  /* 0x0000000000040947 */ /* 0x001fea0003800000 */
[----:B------:R-:W-:Y:S01]  /*cfe0*/  BPT.TRAP 0x1 ;  /* 0x000000040000795c */ /* 0x000fe20000300000 */
.L_x_431:
[----:B------:R-:W-:Y:S01]  /*cff0*/  R2UR UR8, R14 ;  /* 0x000000000e0872ca */ /* 0x000fe200000e0000 */
[C---:B-1----:R-:W-:Y:S01]  /*d000*/  IMAD R6, R5.reuse, 0xc000, R0 ;  /* 0x0000c00005067824 */ /* 0x042fe200078e0200 */
[----:B------:R-:W-:Y:S01]  /*d010*/  R2UR UR26, R18 ;  /* 0x00000000121a72ca */ /* 0x000fe200000e0000 */
[----:B------:R-:W-:Y:S01]  /*d020*/  IMAD R14, R5, 0x10000, R14 ;  /* 0x00010000050e7824 */ /* 0x000fe200078e020e */
[----:B------:R-:W-:Y:S01]  /*d030*/  R2UR UR25, R15 ;  /* 0x000000000f1972ca */ /* 0x000fe200000e0000 */
[----:B------:R-:W-:Y:S01]  /*d040*/  VIADD R19, R19, 0xffffffff ;  /* 0xffffffff13137836 */ /* 0x000fe20000000000 */
[----:B------:R-:W-:Y:S01]  /*d050*/  R2UR UR32, R6 ;  /* 0x00000000062072ca */ /* 0x000fe200000e0000 */
[----:B------:R-:W-:Y:S01]  /*d060*/  UIADD3 UR14, UP0, UR40, 0xf0, URZ ;  /* 0x000000f0280e7890 */ /* 0x000fe2000ff1e03f */
[----:B------:R-:W-:Y:S01]  /*d070*/  R2UR UR16, R14 ;  /* 0x000000000e1072ca */ /* 0x000fe200000e0000 */
[----:B------:R-:W-:Y:S01]  /*d080*/  UIADD3 UR42, UP1, UR40, 0x1f0, URZ ;  /* 0x000001f0282a7890 */ /* 0x000fe2000ff3e03f */
[----:B------:R-:W-:Y:S01]  /*d090*/  R2UR UR28, R8 ;  /* 0x00000000081c72ca */ /* 0x000fe200000e0000 */
[----:B------:R-:W-:Y:S01]  /*d0a0*/  UIADD3.X UR15, URZ, UR41, URZ, UP0, !UPT ;  /* 0x000000293f0f7290 */ /* 0x000fe200087fe43f */
[----:B------:R-:W-:Y:S01]  /*d0b0*/  R2UR UR27, R9 ;  /* 0x00000000091b72ca */ /* 0x000fe200000e0000 */
[----:B------:R-:W-:Y:S01]  /*d0c0*/  UIADD3.X UR43, URZ, UR41, URZ, UP1, !UPT ;  /* 0x000000293f2b7290 */ /* 0x000fe20008ffe43f */
[----:B------:R-:W-:Y:S01]  /*d0d0*/  R2UR UR35, R13 ;  /* 0x000000000d2372ca */ /* 0x000fe200000e0000 */
[----:B------:R-:W-:Y:S01]  /*d0e0*/  UIADD3 UR18, UR26, 0x80, URZ ;  /* 0x000000801a127890 */ /* 0x000fe2000fffe03f */
[----:B------:R-:W-:Y:S01]  /*d0f0*/  ISETP.GT.AND P1, PT, R19, 0x1, PT ;  /* 0x000000011300780c */ /* 0x000fe20003f24270 */
[----:B------:R-:W-:Y:S01]  /*d100*/  VIADD R5, R5, 0x1 ;  /* 0x0000000105057836 */ /* 0x000fe20000000000 */
[----:B------:R-:W-:Y:S01]  /*d110*/  UMOV UR22, 0x0 ;  /* 0x0000000000167882 */ /* 0x000fe20000000000 */
[----:B------:R-:W-:Y:S01]  /*d120*/  UIADD3 UR32, UR8, UR32, URZ ;  /* 0x0000002008207290 */ /* 0x000fe2000fffe03f */
[----:B------:R-:W-:Y:S01]  /*d130*/  VIADD R18, R18, 0x100 ;  /* 0x0000010012127836 */ /* 0x000fe20000000000 */
[----:B------:R-:W-:Y:S01]  /*d140*/  UIADD3 UR24, UR16, 0x100, URZ ;  /* 0x0000010010187890 */ /* 0x000fe2000fffe03f */
[----:B------:R-:W-:Y:S01]  /*d150*/  ISETP.NE.AND P0, PT, R5, 0x2, PT ;  /* 0x000000020500780c */ /* 0x000fe20003f05270 */
[----:B------:R-:W-:-:S02]  /*d160*/  UIADD3 UR16, UR16, 0x8100, URZ ;  /* 0x0000810010107890 */ /* 0x000fc4000fffe03f */
[----:B------:R-:W-:Y:S01]  /*d170*/  UIADD3 UR8, UR32, 0x6000, URZ ;  /* 0x0000600020087890 */ /* 0x000fe2000fffe03f */
[----:B------:R-:W-:Y:S01]  /*d180*/  SEL R7, RZ, 0x1, P0 ;  /* 0x00000001ff077807 */ /* 0x000fe20000000000 */
[----:B------:R-:W-:Y:S01]  /*d190*/  UMOV UR23, 0x10000000 ;  /* 0x1000000000177882 */ /* 0x000fe20000000000 */
[----:B------:R-:W-:Y:S01]  /*d1a0*/  UMOV UR17, UR25 ;  /* 0x0000001900117c82 */ /* 0x000fe20008000000 */
[----:B------:R-:W-:Y:S01]  /*d1b0*/  UMOV UR20, UR28 ;  /* 0x0000001c00147c82 */ /* 0x000fe20008000000 */
[----:B------:R-:W-:Y:S01]  /*d1c0*/  UMOV UR19, UR27 ;  /* 0x0000001b00137c82 */ /* 0x000fe20008000000 */
[----:B------:R-:W-:Y:S01]  /*d1d0*/  UMOV UR37, 0x30000 ;  /* 0x0003000000257882 */ /* 0x000fe20000000000 */
[----:B------:R-:W-:Y:S01]  /*d1e0*/  UMOV UR33, UR25 ;  /* 0x0000001900217c82 */ /* 0x000fe20008000000 */
[----:B------:R-:W-:Y:S01]  /*d1f0*/  UMOV UR34, UR26 ;  /* 0x0000001a00227c82 */ /* 0x000fe20008000000 */
[----:B------:R-:W-:Y:S01]  /*d200*/  UMOV UR36, UR28 ;  /* 0x0000001c00247c82 */ /* 0x000fe20008000000 */
[----:B------:R0:W-:Y:S01]  /*d210*/  UTMALDG.3D [UR24], [UR14], desc[UR22] ;  /* 0x000016180e0075b4 */ /* 0x0001e20008011000 */
[----:B------:R-:W-:Y:S01]  /*d220*/  UMOV UR9, UR25 ;  /* 0x0000001900097c82 */ /* 0x000fe20008000000 */
[----:B------:R-:W-:Y:S01]  /*d230*/  UMOV UR12, UR28 ;  /* 0x0000001c000c7c82 */ /* 0x000fe20008000000 */
[----:B------:R-:W-:Y:S01]  /*d240*/  UMOV UR11, UR35 ;  /* 0x00000023000b7c82 */ /* 0x000fe20008000000 */
[----:B------:R-:W-:Y:S01]  /*d250*/  UMOV UR10, UR18 ;  /* 0x00000012000a7c82 */ /* 0x000fe20008000000 */
[----:B------:R-:W-:-:S02]  /*d260*/  LOP3.LUT R4, R4, R7, RZ, 0x3c, !PT ;  /* 0x0000000704047212 */ /* 0x000fc400078e3cff */
[----:B------:R-:W-:Y:S01]  /*d270*/  SEL R5, R5, RZ, P0 ;  /* 0x000000ff05057207 */ /* 0x000fe20000000000 */
[----:B------:R0:W-:Y:S01]  /*d280*/  UTMALDG.3D [UR16], [UR14], desc[UR22] ;  /* 0x000016100e0075b4 */ /* 0x0001e20008011000 */
[----:B------:R0:W-:Y:S01]  /*d290*/  UTMALDG.3D.MULTICAST [UR32], [UR42], UR37, desc[UR22] ;  /* 0x000016202a0073b4 */ /* 0x0001e20008011825 */
[----:B------:R0:W-:Y:S02]  /*d2a0*/  UTMALDG.3D.MULTICAST [UR8], [UR42], UR37, desc[UR22] ;  /* 0x000016082a0073b4 */ /* 0x0001e40008011825 */
[----:B0-----:R-:W-:Y:S05]  /*d2b0*/  @P1 BRA `(.L_x_432) ;  /* 0xfffffffc00101947 */ /* 0x001fea000383ffff */
.L_x_429:
[----:B------:R-:W-:Y:S05]  /*d2c0*/  BSYNC B1 ;  /* 0x0000000000017941 */ /* 0x000fea0003800000 */
.L_x_428:
[----:B------:R-:W-:Y:S01]  /*d2d0*/  LOP3.LUT P2, RZ, R3, 0xff, RZ, 0xc0, !PT ;  /* 0x000000ff03ff7812 */ /* 0x000fe2000784c0ff */
[----:B------:R-:W-:Y:S01]  /*d2e0*/  VIADD R11, R11, UR7 ;  /* 0x000000070b0b7c36 */ /* 0x000fe20008000000 */
[----:B------:R-:W-:Y:S01]  /*d2f0*/  ULDC.64 UR8, c[0x0][0x650] ;  /* 0x0001940000087ab9 */ /* 0x000fe20000000a00 */
[----:B------:R-:W-:Y:S01]  /*d300*/  IMAD.U32 R6, RZ, RZ, UR7 ;  /* 0x00000007ff067e24 */ /* 0x000fe2000f8e00ff */
[----:B------:R-:W-:Y:S01]  /*d310*/  BSSY B1, `(.L_x_433) ;  /* 0x0000071000017945 */ /* 0x000fe20003800000 */
[----:B------:R-:W-:Y:S01]  /*d320*/  IMAD.MOV.U32 R8, RZ, RZ, -0x1 ;  /* 0xffffffffff087424 */ /* 0x000fe200078e00ff */
[----:B------:R-:W-:Y:S02]  /*d330*/  SHF.R.U32.HI R3, RZ, 0x1, R11 ;  /* 0x00000001ff037819 */ /* 0x000fe4000001160b */
[----:B------:R-:W-:Y:S02]  /*d340*/  ISETP.GT.U32.AND P0, PT, R11, 0x1, PT ;  /* 0x000000010b00780c */ /* 0x000fe40003f04070 */
[----:B------:R-:W-:-:S02]  /*d350*/  LOP3.LUT R3, R3, 0x1, RZ, 0xc0, !PT ;  /* 0x0000000103037812 */ /* 0x000fc400078ec0ff */
[----:B------:R-:W-:Y:S01]  /*d360*/  ISETP.LT.U32.AND P0, PT, R6, 0x2, P0 ;  /* 0x000000020600780c */ /* 0x000fe20000701070 */
[----:B------:R-:W0:Y:S01]  /*d370*/  @P2 S2R R5, SR_CgaCtaId ;  /* 0x0000000000052919 */ /* 0x000e220000008800 */
[----:B------:R-:W-:Y:S02]  /*d380*/  @P2 MOV R4, 0x400 ;  /* 0x0000040000042802 */ /* 0x000fe40000000f00 */
[----:B------:R-:W-:Y:S01]  /*d390*/  ISETP.NE.U32.AND P1, PT, R3, 0x1, PT ;  /* 0x000000010300780c */ /* 0x000fe20003f25070 */
[----:B------:R-:W-:Y:S01]  /*d3a0*/  IMAD.U32 R3, RZ, RZ, UR7 ;  /* 0x00000007ff037e24 */ /* 0x000fe2000f8e00ff */
[----:B------:R-:W-:Y:S02]  /*d3b0*/  PRMT R6, RZ, 0x7610, R6 ;  /* 0x00007610ff067816 */ /* 0x000fe40000000006 */
[----:B------:R-:W-:Y:S02]  /*d3c0*/  LOP3.LUT R11, R11, 0x1, RZ, 0xc0, !PT ;  /* 0x000000010b0b7812 */ /* 0x000fe400078ec0ff */
[----:B------:R-:W-:-:S02]  /*d3d0*/  ISETP.GT.U32.AND P1, PT, R3, 0x1, !P1 ;  /* 0x000000010300780c */ /* 0x000fc40004f24070 */
[----:B------:R-:W-:Y:S02]  /*d3e0*/  SEL R3, RZ, 0x1, !P0 ;  /* 0x00000001ff037807 */ /* 0x000fe40004000000 */
[----:B0-----:R-:W-:Y:S01]  /*d3f0*/  @P2 LEA R4, R5, R4, 0x18 ;  /* 0x0000000405042211 */ /* 0x001fe200078ec0ff */
[----:B------:R-:W-:-:S03]  /*d400*/  IMAD.MOV.U32 R5, RZ, RZ, -0x1 ;  /* 0xffffffffff057424 */ /* 0x000fc600078e00ff */
[----:B------:R0:W-:Y:S01]  /*d410*/  @P2 SYNCS.ARRIVE.TRANS64.A1T0 RZ, [R4+URZ+0x38], RZ ;  /* 0x000038ff04ff29a7 */ /* 0x0001e2000810003f */
[----:B------:R-:W-:-:S04]  /*d420*/  IADD3 R16, P2, R16, UR30, RZ ;  /* 0x0000001e10107c10 */ /* 0x000fc8000ff5e0ff */
[----:B------:R-:W-:Y:S02]  /*d430*/  IADD3.X R17, R17, UR13, RZ, P2, !PT ;  /* 0x0000000d11117c10 */ /* 0x000fe400097fe4ff */
[----:B------:R-:W-:Y:S02]  /*d440*/  ISETP.GE.U32.AND P2, PT, R16, UR8, PT ;  /* 0x0000000810007c0c */ /* 0x000fe4000bf46070 */
[----:B0-----:R-:W-:Y:S02]  /*d450*/  SEL R4, RZ, 0x1, !P1 ;  /* 0x00000001ff047807 */ /* 0x001fe40004800000 */
[----:B------:R-:W-:Y:S02]  /*d460*/  ISETP.GE.U32.AND.EX P0, PT, R17, UR9, PT, P2 ;  /* 0x0000000911007c0c */ /* 0x000fe4000bf06120 */
[--C-:B------:R-:W-:Y:S01]  /*d470*/  LOP3.LUT R12, R4, R12, R3.reuse, 0x96, !PT ;  /* 0x0000000c040c7212 */ /* 0x100fe200078e9603 */
[----:B------:R-:W-:Y:S01]  /*d480*/  IMAD.MOV.U32 R4, RZ, RZ, -0x1 ;  /* 0xffffffffff047424 */ /* 0x000fe200078e00ff */
[----:B------:R-:W-:-:S09]  /*d490*/  PRMT R3, RZ, 0x7610, R3 ;  /* 0x00007610ff037816 */ /* 0x000fd20000000003 */
[----:B------:R-:W-:Y:S05]  /*d4a0*/  @P0 BRA `(.L_x_434) ;  /* 0x00000004005c0947 */ /* 0x000fea0003800000 */
[----:B------:R-:W-:Y:S01]  /*d4b0*/  ULDC.64 UR8, c[0x0][0x628] ;  /* 0x00018a0000087ab9 */ /* 0x000fe20000000a00 */
[----:B------:R-:W0:Y:S01]  /*d4c0*/  S2R R14, SR_CTAID.X ;  /* 0x00000000000e7919 */ /* 0x000e220000002500 */
[----:B------:R-:W-:Y:S01]  /*d4d0*/  ISETP.NE.U32.AND P0, PT, RZ, UR8, PT ;  /* 0x00000008ff007c0c */ /* 0x000fe2000bf05070 */
[----:B------:R-:W-:Y:S01]  /*d4e0*/  ULDC UR11, c[0x0][0x630] ;  /* 0x00018c00000b7ab9 */ /* 0x000fe20000000800 */
[----:B------:R-:W-:Y:S01]  /*d4f0*/  IMAD.MOV.U32 R4, RZ, RZ, R16 ;  /* 0x000000ffff047224 */ /* 0x000fe200078e0010 */
[----:B------:R-:W1:Y:S01]  /*d500*/  S2R R13, SR_CTAID.Y ;  /* 0x00000000000d7919 */ /* 0x000e620000002600 */
[----:B------:R-:W-:Y:S01]  /*d510*/  ISETP.NE.AND.EX P0, PT, RZ, UR9, PT, P0 ;  /* 0x00000009ff007c0c */ /* 0x000fe2000bf05300 */
[----:B------:R-:W-:-:S12]  /*d520*/  IMAD.MOV.U32 R5, RZ, RZ, R17 ;  /* 0x000000ffff057224 */ /* 0x000fd800078e0011 */
[----:B------:R-:W-:Y:S05]  /*d530*/  @!P0 BRA `(.L_x_435) ;  /* 0x0000000000288947 */ /* 0x000fea0003800000 */
[----:B------:R-:W-:Y:S02]  /*d540*/  ULDC UR10, c[0x0][0x634] ;  /* 0x00018d00000a7ab9 */ /* 0x000fe40000000800 */
[----:B------:R-:W-:-:S05]  /*d550*/  IADD3 R9, P0, R16, UR10, RZ ;  /* 0x0000000a10097c10 */ /* 0x000fca000ff1e0ff */
[----:B------:R-:W-:-:S04]  /*d560*/  IMAD.X R15, RZ, RZ, R17, P0 ;  /* 0x000000ffff0f7224 */ /* 0x000fc800000e0611 */
[----:B------:R-:W-:-:S04]  /*d570*/  IMAD.WIDE.U32 R6, R15, UR8, RZ ;  /* 0x000000080f067c25 */ /* 0x000fc8000f8e00ff */
[----:B------:R-:W-:-:S04]  /*d580*/  IMAD.WIDE.U32 R6, P0, R9, UR9, R6 ;  /* 0x0000000909067c25 */ /* 0x000fc8000f800006 */
[----:B------:R-:W-:-:S04]  /*d590*/  IMAD.WIDE.U32 R8, R9, UR8, RZ ;  /* 0x0000000809087c25 */ /* 0x000fc8000f8e00ff */
[----:B------:R-:W-:Y:S01]  /*d5a0*/  IMAD.X R5, RZ, RZ, RZ, P0 ;  /* 0x000000ffff057224 */ /* 0x000fe200000e06ff */
[----:B------:R-:W-:Y:S01]  /*d5b0*/  IADD3 RZ, P0, R9, R6, RZ ;  /* 0x0000000609ff7210 */ /* 0x000fe20007f1e0ff */
[----:B------:R-:W-:-:S04]  /*d5c0*/  IMAD.MOV.U32 R4, RZ, RZ, R7 ;  /* 0x000000ffff047224 */ /* 0x000fc800078e0007 */
[----:B------:R-:W-:-:S08]  /*d5d0*/  IMAD.WIDE.U32.X R4, R15, UR9, R4, P0 ;  /* 0x000000090f047c25 */ /* 0x000fd000080e0404 */
.L_x_435:
[--C-:B------:R-:W-:Y:S01]  /*d5e0*/  SHF.R.U64 R8, R4, UR11, R5.reuse ;  /* 0x0000000b04087c19 */ /* 0x100fe20008001205 */
[----:B------:R-:W-:Y:S01]  /*d5f0*/  ULDC.64 UR8, c[0x0][0x620] ;  /* 0x0001880000087ab9 */ /* 0x000fe20000000a00 */
[----:B------:R-:W-:Y:S01]  /*d600*/  SHF.R.U32.HI R4, RZ, UR11, R5 ;  /* 0x0000000bff047c19 */ /* 0x000fe20008011605 */
[----:B------:R-:W2:Y:S01]  /*d610*/  LDC R23, c[0x0][0x144] ;  /* 0x00005100ff177b82 */ /* 0x000ea20000000800 */
[----:B------:R-:W-:Y:S01]  /*d620*/  IADD3 R7, P0, RZ, -R8, RZ ;  /* 0x80000008ff077210 */ /* 0x000fe20007f1e0ff */
[----:B------:R-:W-:Y:S01]  /*d630*/  ULDC.64 UR14, c[0x0][0x640] ;  /* 0x00019000000e7ab9 */ /* 0x000fe20000000a00 */
[----:B------:R-:W-:Y:S01]  /*d640*/  ULDC UR10, c[0x0][0x608] ;  /* 0x00018200000a7ab9 */ /* 0x000fe20000000800 */
[----:B------:R-:W-:Y:S02]  /*d650*/  UISETP.NE.AND UP0, UPT, UR39, URZ, UPT ;  /* 0x0000003f2700728c */ /* 0x000fe4000bf05270 */
[----:B------:R-:W-:Y:S01]  /*d660*/  IMAD.X R4, RZ, RZ, ~R4, P0 ;  /* 0x000000ffff047224 */ /* 0x000fe200000e0e04 */
[----:B------:R-:W-:Y:S01]  /*d670*/  ISETP.NE.U32.AND P0, PT, RZ, UR14, PT ;  /* 0x0000000eff007c0c */ /* 0x000fe2000bf05070 */
[----:B------:R-:W3:Y:S02]  /*d680*/  LDC R18, c[0x0][0x148] ;  /* 0x00005200ff127b82 */ /* 0x000ee40000000800 */
[----:B------:R-:W-:Y:S01]  /*d690*/  IMAD R6, R4, UR8, RZ ;  /* 0x0000000804067c24 */ /* 0x000fe2000f8e02ff */
[----:B------:R-:W-:Y:S01]  /*d6a0*/  ISETP.NE.AND.EX P0, PT, RZ, UR15, PT, P0 ;  /* 0x0000000fff007c0c */ /* 0x000fe2000bf05300 */
[----:B------:R-:W-:Y:S01]  /*d6b0*/  IMAD.WIDE.U32 R4, R7, UR8, R16 ;  /* 0x0000000807047c25 */ /* 0x000fe2000f8e0010 */
[----:B------:R-:W-:Y:S01]  /*d6c0*/  ULDC UR8, c[0x0][0x150] ;  /* 0x0000540000087ab9 */ /* 0x000fe20000000800 */
[----:B------:R-:W-:-:S02]  /*d6d0*/  PLOP3.LUT P2, PT, PT, PT, UP0, 0x80, 0x0 ;  /* 0x000000000000781c */ /* 0x000fc40003f4f008 */
[----:B------:R-:W-:Y:S01]  /*d6e0*/  IMAD R7, R7, UR9, R6 ;  /* 0x0000000907077c24 */ /* 0x000fe2000f8e0206 */
[----:B0-----:R-:W-:Y:S01]  /*d6f0*/  I2FP.F32.U32 R6, R14 ;  /* 0x0000000e00067245 */ /* 0x001fe20000201000 */
[----:B------:R-:W-:Y:S02]  /*d700*/  ULDC UR9, c[0x0][0x154] ;  /* 0x0000550000097ab9 */ /* 0x000fe40000000800 */
[----:B------:R-:W-:Y:S02]  /*d710*/  IMAD.IADD R5, R5, 0x1, R7 ;  /* 0x0000000105057824 */ /* 0x000fe400078e0207 */
[----:B------:R-:W-:Y:S01]  /*d720*/  FMUL R6, R6, UR8 ;  /* 0x0000000806067c20 */ /* 0x000fe20008400000 */
[----:B------:R-:W-:Y:S02]  /*d730*/  ULDC UR8, c[0x0][0x618] ;  /* 0x0001860000087ab9 */ /* 0x000fe40000000800 */
[--C-:B------:R-:W-:Y:S02]  /*d740*/  SHF.R.U64 R9, R4, UR8, R5.reuse ;  /* 0x0000000804097c19 */ /* 0x100fe40008001205 */
[----:B-1----:R-:W-:Y:S01]  /*d750*/  I2FP.F32.U32 R4, R13 ;  /* 0x0000000d00047245 */ /* 0x002fe20000201000 */
[----:B------:R-:W0:Y:S04]  /*d760*/  F2I.U32.TRUNC.NTZ R6, R6 ;  /* 0x0000000600067305 */ /* 0x000e28000020f000 */
[----:B------:R-:W-:Y:S01]  /*d770*/  FMUL R7, R4, UR9 ;  /* 0x0000000904077c20 */ /* 0x000fe20008400000 */
[----:B------:R-:W-:Y:S01]  /*d780*/  SHF.R.U32.HI R4, RZ, UR8, R5 ;  /* 0x00000008ff047c19 */ /* 0x000fe20008011605 */
[----:B------:R-:W-:-:S02]  /*d790*/  ULDC UR8, c[0x0][0x658] ;  /* 0x0001960000087ab9 */ /* 0x000fc40000000800 */
[----:B------:R1:W4:Y:S01]  /*d7a0*/  F2I.U32.TRUNC.NTZ R20, R7 ;  /* 0x0000000700147305 */ /* 0x000322000020f000 */
[--C-:B------:R-:W-:Y:S02]  /*d7b0*/  SHF.R.U64 R19, R9, UR10, R4.reuse ;  /* 0x0000000a09137c19 */ /* 0x100fe40008001204 */
[----:B------:R-:W-:-:S04]  /*d7c0*/  SHF.R.U32.HI R4, RZ, UR10, R4 ;  /* 0x0000000aff047c19 */ /* 0x000fc80008011604 */
[----:B------:R-:W-:Y:S01]  /*d7d0*/  SHF.R.U64 R15, R19, UR8, R4 ;  /* 0x00000008130f7c19 */ /* 0x000fe20008001204 */
[----:B0-----:R-:W-:Y:S01]  /*d7e0*/  IMAD.MOV R6, RZ, RZ, -R6 ;  /* 0x000000ffff067224 */ /* 0x001fe200078e0a06 */
[----:B------:R-:W-:-:S03]  /*d7f0*/  SHF.R.U32.HI R21, RZ, UR8, R4 ;  /* 0x00000008ff157c19 */ /* 0x000fc60008011604 */
[----:B--2---:R-:W-:Y:S02]  /*d800*/  IMAD R14, R23, R6, R14 ;  /* 0x00000006170e7224 */ /* 0x004fe400078e020e */
[----:B------:R-:W-:Y:S02]  /*d810*/  IMAD.MOV.U32 R4, RZ, RZ, R15 ;  /* 0x000000ffff047224 */ /* 0x000fe400078e000f */
[----:B------:R-:W-:Y:S01]  /*d820*/  IMAD.MOV.U32 R5, RZ, RZ, R21 ;  /* 0x000000ffff057224 */ /* 0x000fe200078e0015 */
[----:B-1--4-:R-:W-:Y:S06]  /*d830*/  @!P0 BRA `(.L_x_436) ;  /* 0x0000000000288947 */ /* 0x012fec0003800000 */
[----:B------:R-:W-:Y:S02]  /*d840*/  ULDC UR8, c[0x0][0x64c] ;  /* 0x0001930000087ab9 */ /* 0x000fe40000000800 */
[----:B------:R-:W-:-:S05]  /*d850*/  IADD3 R5, P0, R15, UR8, RZ ;  /* 0x000000080f057c10 */ /* 0x000fca000ff1e0ff */
[----:B------:R-:W-:-:S04]  /*d860*/  IMAD.X R21, RZ, RZ, R21, P0 ;  /* 0x000000ffff157224 */ /* 0x000fc800000e0615 */
[----:B------:R-:W-:-:S04]  /*d870*/  IMAD.WIDE.U32 R6, R21, UR14, RZ ;  /* 0x0000000e15067c25 */ /* 0x000fc8000f8e00ff */
[----:B------:R-:W-:-:S04]  /*d880*/  IMAD.WIDE.U32 R6, P0, R5, UR15, R6 ;  /* 0x0000000f05067c25 */ /* 0x000fc8000f800006 */
[----:B------:R-:W-:-:S04]  /*d890*/  IMAD.WIDE.U32 R4, R5, UR14, RZ ;  /* 0x0000000e05047c25 */ /* 0x000fc8000f8e00ff */
[----:B------:R-:W-:Y:S01]  /*d8a0*/  IMAD.MOV.U32 R4, RZ, RZ, R7 ;  /* 0x000000ffff047224 */ /* 0x000fe200078e0007 */
[----:B------:R-:W-:Y:S01]  /*d8b0*/  IADD3 RZ, P1, R5, R6, RZ ;  /* 0x0000000605ff7210 */ /* 0x000fe20007f3e0ff */
[----:B------:R-:W-:-:S04]  /*d8c0*/  IMAD.X R5, RZ, RZ, RZ, P0 ;  /* 0x000000ffff057224 */ /* 0x000fc800000e06ff */
[----:B------:R-:W-:-:S08]  /*d8d0*/  IMAD.WIDE.U32.X R4, R21, UR15, R4, P1 ;  /* 0x0000000f15047c25 */ /* 0x000fd000088e0404 */
.L_x_436:
[----:B------:R-:W-:Y:S01]  /*d8e0*/  ULDC UR8, c[0x0][0x648] ;  /* 0x0001920000087ab9 */ /* 0x000fe20000000800 */
[----:B------:R-:W-:Y:S01]  /*d8f0*/  LOP3.LUT R19, R19, UR6, RZ, 0xc0, !PT ;  /* 0x0000000613137c12 */ /* 0x000fe2000f8ec0ff */
[----:B------:R-:W-:Y:S01]  /*d900*/  IMAD.MOV R20, RZ, RZ, -R20 ;  /* 0x000000ffff147224 */ /* 0x000fe200078e0a14 */
[----:B------:R-:W-:Y:S01]  /*d910*/  SHF.R.U64 R4, R4, UR8, R5 ;  /* 0x0000000804047c19 */ /* 0x000fe20008001205 */
[----:B------:R-:W-:Y:S01]  /*d920*/  ULDC UR8, c[0x0][0x638] ;  /* 0x00018e0000087ab9 */ /* 0x000fe20000000800 */
[----:B------:R-:W-:Y:S01]  /*d930*/  UISETP.NE.AND UP0, UPT, UR39, URZ, UPT ;  /* 0x0000003f2700728c */ /* 0x000fe2000bf05270 */
[----:B---3--:R-:W-:Y:S01]  /*d940*/  @P2 IMAD R14, R18, R20, R13 ;  /* 0x00000014120e2224 */ /* 0x008fe200078e020d */
[----:B------:R-:W-:Y:S01]  /*d950*/  ULDC UR9, c[0x0][0x610] ;  /* 0x0001840000097ab9 */ /* 0x000fe20000000800 */
[----:B------:R-:W-:Y:S02]  /*d960*/  IMAD.MOV R6, RZ, RZ, -R4 ;  /* 0x000000ffff067224 */ /* 0x000fe400078e0a04 */
[----:B------:R-:W-:Y:S01]  /*d970*/  IMAD R19, R4, UR5, R19 ;  /* 0x0000000504137c24 */ /* 0x000fe2000f8e0213 */
[----:B------:R-:W-:Y:S01]  /*d980*/  LOP3.LUT R4, R9, UR4, RZ, 0xc0, !PT ;  /* 0x0000000409047c12 */ /* 0x000fe2000f8ec0ff */
[----:B------:R-:W-:Y:S01]  /*d990*/  IMAD R15, R6, UR8, R15 ;  /* 0x00000008060f7c24 */ /* 0x000fe2000f8e020f */
[----:B------:R-:W-:Y:S01]  /*d9a0*/  ULDC UR8, c[0x0][0x600] ;  /* 0x0001800000087ab9 */ /* 0x000fe20000000800 */
[----:B------:R-:W-:Y:S01]  /*d9b0*/  IMAD R14, R19, UR9, R14 ;  /* 0x00000009130e7c24 */ /* 0x000fe2000f8e020e */
[----:B------:R-:W-:Y:S01]  /*d9c0*/  PLOP3.LUT P0, PT, PT, PT, UP0, 0x40, 0x0 ;  /* 0x000000000000781c */ /* 0x000fe20003f0e808 */
[----:B------:R-:W-:Y:S01]  /*d9d0*/  IMAD R15, R15, UR8, R4 ;  /* 0x000000080f0f7c24 */ /* 0x000fe2000f8e0204 */
[----:B------:R-:W-:Y:S01]  /*d9e0*/  PLOP3.LUT P1, PT, PT, PT, UP0, 0x40, 0x0 ;  /* 0x000000000000781c */ /* 0x000fe20003f2e808 */
[----:B------:R-:W-:-:S03]  /*d9f0*/  IMAD.MOV.U32 R6, RZ, RZ, 0x1 ;  /* 0x00000001ff067424 */ /* 0x000fc600078e00ff */
[----:B------:R-:W-:Y:S02]  /*da00*/  SEL R5, R15, R14, P0 ;  /* 0x0000000e0f057207 */ /* 0x000fe40000000000 */
[----:B------:R-:W-:-:S07]  /*da10*/  SEL R4, R14, R15, P1 ;  /* 0x0000000f0e047207 */ /* 0x000fce0000800000 */
.L_x_434:
[----:B------:R-:W-:Y:S05]  /*da20*/  BSYNC B1 ;  /* 0x0000000000017941 */ /* 0x000fea0003800000 */
.L_x_433:
[----:B------:R-:W-:-:S13]  /*da30*/  LOP3.LUT P0, RZ, R6, 0xff, RZ, 0xc0, !PT ;  /* 0x000000ff06ff7812 */ /* 0x000fda000780c0ff */
[----:B------:R-:W-:Y:S05]  /*da40*/  @P0 BRA `(.L_x_437) ;  /* 0xfffffff000f40947 */ /* 0x000fea000383ffff */
[----:B------:R-:W-:Y:S05]  /*da50*/  BSYNC B0 ;  /* 0x0000000000007941 */ /* 0x000fea0003800000 */
.L_x_426:
[----:B------:R-:W-:-:S03]  /*da60*/  UMOV UR8, 0xffffffff ;  /* 0xffffffff00087882 */ /* 0x000fc60000000000 */
[----:B------:R-:W-:Y:S05]  /*da70*/  BRA.DIV UR8, `(.L_x_438) ;  /* 0x0000000208d07947 */ /* 0x000fea000b800000 */
[----:B------:R-:W-:-:S13]  /*da80*/  ELECT P6, URZ, PT ;  /* 0x00000000003f782f */ /* 0x000fda00038c0000 */
.L_x_450:
[----:B------:R-:W-:Y:S04]  /*da90*/  BSSY B0, `(.L_x_439) ;  /* 0x000001a000007945 */ /* 0x000fe80003800000 */
[----:B------:R-:W-:Y:S05]  /*daa0*/  @!P6 BRA `(.L_x_440) ;  /* 0x000000000060e947 */ /* 0x000fea0003800000 */
[----:B------:R-:W-:-:S04]  /*dab0*/  ULOP3.LUT UR8, UR38, 0x2, URZ, 0xfc, !UPT ;  /* 0x0000000226087892 */ /* 0x000fc8000f8efc3f */
[----:B------:R-:W-:-:S06]  /*dac0*/  UISETP.NE.AND UP0, UPT, UR8, 0x3, UPT ;  /* 0x000000030800788c */ /* 0x000fcc000bf05270 */
[----:B------:R-:W-:-:S13]  /*dad0*/  PLOP3.LUT P0, PT, PT, PT, UP0, 0x80, 0x0 ;  /* 0x000000000000781c */ /* 0x000fda0003f0f008 */
[----:B------:R-:W-:Y:S05]  /*dae0*/  @!P0 BRA `(.L_x_441) ;  /* 0x0000000000048947 */ /* 0x000fea0003800000 */
[----:B------:R-:W-:Y:S01]  /*daf0*/  BPT.TRAP 0x1 ;  /* 0x000000040000795c */ /* 0x000fe20000300000 */
.L_x_441:
[----:B------:R-:W0:Y:S01]  /*db00*/  S2R R3, SR_CgaCtaId ;  /* 0x0000000000037919 */ /* 0x000e220000008800 */
[----:B------:R-:W-:Y:S02]  /*db10*/  MOV R0, 0x400 ;  /* 0x0000040000007802 */ /* 0x000fe40000000f00 */
[----:B------:R-:W-:Y:S02]  /*db20*/  SHF.L.U32 R2, R12, 0x1f, RZ ;  /* 0x0000001f0c027819 */ /* 0x000fe400000006ff */
[----:B0-----:R-:W-:-:S05]  /*db30*/  LEA R0, R3, R0, 0x18 ;  /* 0x0000000003007211 */ /* 0x001fca00078ec0ff */
[----:B------:R-:W-:-:S04]  /*db40*/  VIADD R0, R0, 0x10 ;  /* 0x0000001000007836 */ /* 0x000fc80000000000 */
[C---:B------:R-:W-:Y:S02]  /*db50*/  IMAD R5, R11.reuse, 0x8, R0 ;  /* 0x000000080b057824 */ /* 0x040fe400078e0200 */
[----:B------:R-:W-:Y:S02]  /*db60*/  VIADD R11, R11, 0x1 ;  /* 0x000000010b0b7836 */ /* 0x000fe40000000000 */
[----:B------:R-:W0:Y:S03]  /*db70*/  SYNCS.PHASECHK.TRANS64.TRYWAIT P0, [R5+URZ], R2 ;  /* 0x00000002050075a7 */ /* 0x000e26000800017f */
[----:B------:R-:W-:-:S04]  /*db80*/  ISETP.NE.AND P1, PT, R11, 0x2, PT ;  /* 0x000000020b00780c */ /* 0x000fc80003f25270 */
[----:B------:R-:W-:Y:S02]  /*db90*/  SEL R3, RZ, 0x1, P1 ;  /* 0x00000001ff037807 */ /* 0x000fe40000800000 */
[----:B------:R-:W-:Y:S02]  /*dba0*/  SEL R11, R11, RZ, P1 ;  /* 0x000000ff0b0b7207 */ /* 0x000fe40000800000 */
[----:B------:R-:W-:Y:S01]  /*dbb0*/  LOP3.LUT R3, R12, R3, RZ, 0x3c, !PT ;  /* 0x000000030c037212 */ /* 0x000fe200078e3cff */
[----:B0-----:R-:W-:Y:S06]  /*dbc0*/  @!P0 BRA `(.L_x_442) ;  /* 0x00000000009c8947 */ /* 0x001fec0003800000 */
.L_x_451:
[----:B------:R-:W-:Y:S01]  /*dbd0*/  IMAD R11, R11, 0x8, R0 ;  /* 0x000000080b0b7824 */ /* 0x000fe200078e0200 */
[----:B------:R-:W-:-:S07]  /*dbe0*/  SHF.L.U32 R0, R3, 0x1f, RZ ;  /* 0x0000001f03007819 */ /* 0x000fce00000006ff */
.L_x_443:
[----:B-1----:R1:W2:Y:S02]  /*dbf0*/  SYNCS.PHASECHK.TRANS64.TRYWAIT P0, [R11+URZ], R0 ;  /* 0x000000000b0075a7 */ /* 0x0022a4000800017f */
[----:B--2---:R-:W-:Y:S05]  /*dc00*/  @!P0 NANOSLEEP.SYNCS 0x989680 ;  /* 0x009896800000895d */ /* 0x004fea0003900000 */
[----:B------:R-:W2:Y:S02]  /*dc10*/  @!P0 SYNCS.PHASECHK.TRANS64 P0, [R11+URZ], R0 ;  /* 0x000000000b0085a7 */ /* 0x000ea4000800007f */
[----:B--2---:R-:W-:Y:S05]  /*dc20*/  @!P0 BRA `(.L_x_443) ;  /* 0xfffffffc00f08947 */ /* 0x004fea000383ffff */
.L_x_440:
[----:B------:R-:W-:Y:S05]  /*dc30*/  BSYNC B0 ;  /* 0x0000000000007941 */ /* 0x000fea0003800000 */
.L_x_439:
[----:B------:R-:W-:Y:S05]  /*dc40*/  EXIT ;  /* 0x000000000000794d */ /* 0x000fea0003800000 */
.L_x_21:
[----:B-1----:R1:W2:Y:S02]  /*dc50*/  SYNCS.PHASECHK.TRANS64.TRYWAIT P1, [R3+URZ], R0 ;  /* 0x00000000030075a7 */ /* 0x0022a4000802017f */
[----:B--2---:R-:W-:Y:S05]  /*dc60*/  @!P1 NANOSLEEP.SYNCS 0x989680 ;  /* 0x009896800000995d */ /* 0x004fea0003900000 */
[----:B------:R-:W2:Y:S02]  /*dc70*/  @!P1 SYNCS.PHASECHK.TRANS64 P1, [R3+URZ], R0 ;  /* 0x00000000030095a7 */ /* 0x000ea4000802007f */
[----:B--2---:R-:W-:Y:S05]  /*dc80*/  @!P1 BRA `(.L_x_21) ;  /* 0xfffffffc00f09947 */ /* 0x004fea000383ffff */
[----:B------:R-:W-:Y:S05]  /*dc90*/  BRA `(.L_x_20) ;  /* 0xffffff3800787947 */ /* 0x000fea000383ffff */
.L_x_26:
[----:B-1----:R1:W2:Y:S02]  /*dca0*/  SYNCS.PHASECHK.TRANS64.TRYWAIT P1, [R3+URZ], R0 ;  /* 0x00000000030075a7 */ /* 0x0022a4000802017f */
[----:B--2---:R-:W-:Y:S05]  /*dcb0*/  @!P1 NANOSLEEP.SYNCS 0x989680 ;  /* 0x009896800000995d */ /* 0x004fea0003900000 */
[----:B------:R-:W2:Y:S02]  /*dcc0*/  @!P1 SYNCS.PHASECHK.TRANS64 P1, [R3+URZ], R0 ;  /* 0x00000000030095a7 */ /* 0x000ea4000802007f */
[----:B--2---:R-:W-:Y:S05]  /*dcd0*/  @!P1 BRA `(.L_x_26) ;  /* 0xfffffffc00f09947 */ /* 0x004fea000383ffff */
[----:B------:R-:W-:Y:S05]  /*dce0*/  BRA `(.L_x_25) ;  /* 0xffffff40007c7947 */ /* 0x000fea000383ffff */
.L_x_427:
[----:B------:R-:W-:Y:S01]  /*dcf0*/  BSSY B1, `(.L_x_444) ;  /* 0x0000006000017945 */ /* 0x000fe20003800000 */
[----:B------:R-:W-:-:S07]  /*dd00*/  IMAD.MOV.U32 R15, RZ, RZ, -0x1 ;  /* 0xffffffffff0f7424 */ /* 0x000fce00078e00ff */
[----:B------:R-:W-:Y:S05]  /*dd10*/  WARPSYNC.COLLECTIVE R15, `(.L_x_445) ;  /* 0x000000000f0c7348 */ /* 0x000fea0003c00000 */
[----:B------:R-:W-:Y:S02]  /*dd20*/  ELECT P6, UR62, PT ;  /* 0x00000000003e782f */ /* 0x000fe400038c0000 */
[----:B------:R-:W-:Y:S01]  /*dd30*/  MOV R14, UR62 ;  /* 0x0000003e000e7c02 */ /* 0x000fe20008000f00 */
[----:B------:R-:W-:Y:S10]  /*dd40*/  ENDCOLLECTIVE ;  /* 0x000000000000791b */ /* 0x000ff40003800000 */
.L_x_445:
[----:B------:R-:W-:Y:S05]  /*dd50*/  BSYNC B1 ;  /* 0x0000000000017941 */ /* 0x000fea0003800000 */
.L_x_444:
[----:B------:R-:W-:Y:S05]  /*dd60*/  BRA `(.L_x_446) ;  /* 0xfffffff000387947 */ /* 0x000fea000383ffff */
.L_x_430:
[----:B-1----:R1:W2:Y:S02]  /*dd70*/  SYNCS.PHASECHK.TRANS64.TRYWAIT P0, [R15+URZ+0x10], R6 ;  /* 0x000010060f0075a7 */ /* 0x0022a4000800017f */
[----:B--2---:R-:W-:Y:S05]  /*dd80*/  @!P0 NANOSLEEP.SYNCS 0x989680 ;  /* 0x009896800000895d */ /* 0x004fea0003900000 */
[----:B------:R-:W2:Y:S02]  /*dd90*/  @!P0 SYNCS.PHASECHK.TRANS64 P0, [R15+URZ+0x10], R6 ;  /* 0x000010060f0085a7 */ /* 0x000ea4000800007f */
[----:B--2---:R-:W-:Y:S05]  /*dda0*/  @!P0 BRA `(.L_x_430) ;  /* 0xfffffffc00f08947 */ /* 0x004fea000383ffff */
[----:B------:R-:W-:Y:S05]  /*ddb0*/  BRA `(.L_x_447) ;  /* 0xfffffff000747947 */ /* 0x000fea000383ffff */
.L_x_438:
[----:B------:R-:W-:Y:S01]  /*ddc0*/  BSSY B0, `(.L_x_448) ;  /* 0x0000006000007945 */ /* 0x000fe20003800000 */
[----:B------:R-:W-:-:S07]  /*ddd0*/  IMAD.MOV.U32 R15, RZ, RZ, -0x1 ;  /* 0xffffffffff0f7424 */ /* 0x000fce00078e00ff */
[----:B------:R-:W-:Y:S05]  /*dde0*/  WARPSYNC.COLLECTIVE R15, `(.L_x_449) ;  /* 0x000000000f0c7348 */ /* 0x000fea0003c00000 */
[----:B------:R-:W-:Y:S02]  /*ddf0*/  ELECT P6, UR62, PT ;  /* 0x00000000003e782f */ /* 0x000fe400038c0000 */
[----:B------:R-:W-:Y:S01]  /*de00*/  MOV R14, UR62 ;  /* 0x0000003e000e7c02 */ /* 0x000fe20008000f00 */
[----:B------:R-:W-:Y:S10]  /*de10*/  ENDCOLLECTIVE ;  /* 0x000000000000791b */ /* 0x000ff40003800000 */
.L_x_449:
[----:B------:R-:W-:Y:S05]  /*de20*/  BSYNC B0 ;  /* 0x0000000000007941 */ /* 0x000fea0003800000 */
.L_x_448:
[----:B------:R-:W-:Y:S05]  /*de30*/  BRA `(.L_x_450) ;  /* 0xfffffffc00147947 */ /* 0x000fea000383ffff */
.L_x_442:
[----:B0-----:R0:W1:Y:S02]  /*de40*/  SYNCS.PHASECHK.TRANS64.TRYWAIT P0, [R5+URZ], R2 ;  /* 0x00000002050075a7 */ /* 0x001064000800017f */
[----:B-1----:R-:W-:Y:S05]  /*de50*/  @!P0 NANOSLEEP.SYNCS 0x989680 ;  /* 0x009896800000895d */ /* 0x002fea0003900000 */
[----:B------:R-:W1:Y:S02]  /*de60*/  @!P0 SYNCS.PHASECHK.TRANS64 P0, [R5+URZ], R2 ;  /* 0x00000002050085a7 */ /* 0x000e64000800007f */
[----:B-1----:R-:W-:Y:S05]  /*de70*/  @!P0 BRA `(.L_x_442) ;  /* 0xfffffffc00f08947 */ /* 0x002fea000383ffff */
[----:B------:R-:W-:Y:S05]  /*de80*/  BRA `(.L_x_451) ;  /* 0xfffffffc00507947 */ /* 0x000fea000383ffff */
.L_x_452:
[----:B------:R-:W-:-:S00]  /*de90*/  BRA `(.L_x_452) ;  /* 0xfffffffc00fc7947 */ /* 0x000fc0000383ffff */
[----:B------:R-:W-:-:S00]  /*dea0*/  NOP ;  /* 0x0000000000007918 */ /* 0x000fc00000000000 */
        /* <DEDUP_REMOVED lines=13> */
.L_x_453:


//--------------------- .nv.global.init           --------------------------
	.section	.nv.global.init,"aw",@progbits
.nv.global.init:
	.type		$str$22,@object
	.size		$str$22,($str$23 - $str$22)
$str$22:
        /*0000*/ 	.byte	0x6b, 0x5f, 0x74, 0x69, 0x6c, 0x65, 0x5f, 0x63, 0x6f, 0x75, 0x6e, 0x74, 0x20, 0x3e, 0x3d, 0x20
        /*0010*/ 	.byte	0x31, 0x00
	.type		$str$23,@object
	.size		$str$23,(__unnamed_1 - $str$23)
$str$23:
        /*0012*/ 	.byte	0x2f, 0x74, 0x6d, 0x70, 0x2f, 0x63, 0x75, 0x74, 0x6c, 0x61, 0x73, 0x73, 0x5f, 0x73, 0x77, 0x65
        /*0022*/ 	.byte	0x65, 0x70, 0x5f, 0x73, 0x72, 0x63, 0x2f, 0x69, 0x6e, 0x63, 0x6c, 0x75, 0x64, 0x65, 0x2f, 0x63
        /*0032*/ 	.byte	0x75, 0x74, 0x6c, 0x61, 0x73, 0x73, 0x2f, 0x67, 0x65, 0x6d, 0x6d, 0x2f, 0x63, 0x6f, 0x6c, 0x6c
        /*0042*/ 	.byte	0x65, 0x63, 0x74, 0x69, 0x76, 0x65, 0x2f, 0x73, 0x6d, 0x39, 0x30, 0x5f, 0x6d, 0x6d, 0x61, 0x5f
        /*0052*/ 	.byte	0x74, 0x6d, 0x61, 0x5f, 0x67, 0x6d, 0x6d, 0x61, 0x5f, 0x73, 0x73, 0x5f, 0x77, 0x61, 0x72, 0x70
        /*0062*/ 	.byte	0x73, 0x70, 0x65, 0x63, 0x69, 0x61, 0x6c, 0x69, 0x7a, 0x65, 0x64, 0x2e, 0x68, 0x70, 0x70, 0x00
	.type		__unnamed_1,@object
	.size		__unnamed_1,(.L_0 - __unnamed_1)
__unnamed_1:
        /*0072*/ 	.byte	0x76, 0x6f, 0x69, 0x64, 0x20, 0x63, 0x75, 0x74, 0x6c, 0x61, 0x73, 0x73, 0x3a, 0x3a, 0x67, 0x65
        /* <DEDUP_REMOVED lines=173> */
.L_0:


//--------------------- .nv.shared._ZN7cutlass13device_kernelINS_4gemm6kernel13GemmUniversalIN4cute5tupleIJiiiiEEENS1_10collective13CollectiveMmaINS1_34MainloopSm90TmaGmmaWarpSpecializedILi2ENS5_IJNS4_1CILi2EEENSA_ILi1EEESC_EEENS1_35KernelTmaWarpSpecializedCooperativeEEENS5_IJNSA_ILi256EEENSA_ILi192EEESG_EEEaNS5_IJlSC_lEEEaSJ_NS4_8TiledMMAINS4_8MMA_AtomIJNS4_4SM904GMMA27MMA_64x192x32_S32S8S8_SS_TNEEEENS4_6LayoutISD_NS5_IJSC_NSA_ILi0EEESR_EEEEENS5_IJNS4_10UnderscoreESU_SU_EEEEENS4_13SM90_TMA_LOADENS4_14ComposedLayoutINS4_7SwizzleILi3ELi4ELi3EEENS4_18smem_ptr_flag_bitsILi8EEENSQ_INS5_IJNSA_ILi8EEENSA_ILi128EEEEEENS5_IJS14_SC_EEEEEEEvNS4_8identityENS4_23SM90_TMA_LOAD_MULTICASTES18_vS19_EENS_8epilogue10collective6detail29Sm90TmaWarpSpecializedAdapterINS1D_15DefaultEpilogueIaSJ_SJ_NS1C_6thread17LinearCombinationIaLi1EiiLNS1H_9ScaleType4KindE0ELNS_15FloatRoundStyleE2EaEENS1_15EpilogueDefaultEEEEEvvEEEEvNT_6ParamsE --------------------------
	.section	.nv.shared._ZN7cutlass13device_kernelINS_4gemm6kernel13GemmUniversalIN4cute5tupleIJiiiiEEENS1_10collective13CollectiveMmaINS1_34MainloopSm90TmaGmmaWarpSpecializedILi2ENS5_IJNS4_1CILi2EEENSA_ILi1EEESC_EEENS1_35KernelTmaWarpSpecializedCooperativeEEENS5_IJNSA_ILi256EEENSA_ILi192EEESG_EEEaNS5_IJlSC_lEEEaSJ_NS4_8TiledMMAINS4_8MMA_AtomIJNS4_4SM904GMMA27MMA_64x192x32_S32S8S8_SS_TNEEEENS4_6LayoutISD_NS5_IJSC_NSA_ILi0EEESR_EEEEENS5_IJNS4_10UnderscoreESU_SU_EEEEENS4_13SM90_TMA_LOADENS4_14ComposedLayoutINS4_7SwizzleILi3ELi4ELi3EEENS4_18smem_ptr_flag_bitsILi8EEENSQ_INS5_IJNSA_ILi8EEENSA_ILi128EEEEEENS5_IJS14_SC_EEEEEEEvNS4_8identityENS4_23SM90_TMA_LOAD_MULTICASTES18_vS19_EENS_8epilogue10collective6detail29Sm90TmaWarpSpecializedAdapterINS1D_15DefaultEpilogueIaSJ_SJ_NS1C_6thread17LinearCombinationIaLi1EiiLNS1H_9ScaleType4KindE0ELNS_15FloatRoundStyleE2EaEENS1_15EpilogueDefaultEEEEEvvEEEEvNT_6ParamsE,"aw",@nobits
	.sectionflags	@""
	.align	16
	.zero		1024


//--------------------- .nv.shared.reserved.0     --------------------------
	.section	.nv.shared.reserved.0,"aw",@nobits
	.weak		__nv_reservedSMEM_offset_0_alias
	.size		__nv_reservedSMEM_offset_0_alias, 0, 0
	.other		__nv_reservedSMEM_offset_0_alias,@"STO_CUDA_RESERVED_SHARED STV_DEFAULT"
__nv_reservedSMEM_offset_0_alias:
	.zero		0


//--------------------- .nv.global                --------------------------
	.section	.nv.global,"aw",@nobits
.nv.global:
	.type		_ZN40_INTERNAL_e8072a7c_4_k_cu_9b531359_123464cute1_E,@object
	.size		_ZN40_INTERNAL_e8072a7c_4_k_cu_9b531359_123464cute1_E,(_ZN40_INTERNAL_e8072a7c_4_k_cu_9b531359_123464cuda3std3__45__cpo6cbeginE - _ZN40_INTERNAL_e8072a7c_4_k_cu_9b531359_123464cute1_E)
_ZN40_INTERNAL_e8072a7c_4_k_cu_9b531359_123464cute1_E:
	.zero		1
	.type		_ZN40_INTERNAL_e8072a7c_4_k_cu_9b531359_123464cuda3std3__45__cpo6cbeginE,@object
	.size		_ZN40_INTERNAL_e8072a7c_4_k_cu_9b531359_123464cuda3std3__45__cpo6cbeginE,(_ZN40_INTERNAL_e8072a7c_4_k_cu_9b531359_123464cuda3std3__48in_placeE - _ZN40_INTERNAL_e8072a7c_4_k_cu_9b531359_123464cuda3std3__45__cpo6cbeginE)
_ZN40_INTERNAL_e8072a7c_4_k_cu_9b531359_123464cuda3std3__45__cpo6cbeginE:
	.zero		1
	.type		_ZN40_INTERNAL_e8072a7c_4_k_cu_9b531359_123464cuda3std3__48in_placeE,@object
	.size		_ZN40_INTERNAL_e8072a7c_4_k_cu_9b531359_123464cuda3std3__48in_placeE,(_ZN40_INTERNAL_e8072a7c_4_k_cu_9b531359_123464cuda3std6ranges3__45__cpo9iter_moveE - _ZN40_INTERNAL_e8072a7c_4_k_cu_9b531359_123464cuda3std3__48in_placeE)
_ZN40_INTERNAL_e8072a7c_4_k_cu_9b531359_123464cuda3std3__48in_placeE:
	.zero		1
	.type		_ZN40_INTERNAL_e8072a7c_4_k_cu_9b531359_123464cuda3std6ranges3__45__cpo9iter_moveE,@object
	.size		_ZN40_INTERNAL_e8072a7c_4_k_cu_9b531359_123464cuda3std6ranges3__45__cpo9iter_moveE,(_ZN40_INTERNAL_e8072a7c_4_k_cu_9b531359_123464cuda3std3__45__cpo5beginE - _ZN40_INTERNAL_e8072a7c_4_k_cu_9b531359_123464cuda3std6ranges3__45__cpo9iter_moveE)
_ZN40_INTERNAL_e8072a7c_4_k_cu_9b531359_123464cuda3std6ranges3__45__cpo9iter_moveE:
	.zero		1
	.type		_ZN40_INTERNAL_e8072a7c_4_k_cu_9b531359_123464cuda3std3__45__cpo5beginE,@object
	.size		_ZN40_INTERNAL_e8072a7c_4_k_cu_9b531359_123464cuda3std3__45__cpo5beginE,(_ZN40_INTERNAL_e8072a7c_4_k_cu_9b531359_123464cuda3std3__442_GLOBAL__N__e8072a7c_4_k_cu_9b531359_123466ignoreE - _ZN40_INTERNAL_e8072a7c_4_k_cu_9b531359_123464cuda3std3__45__cpo5beginE)
_ZN40_INTERNAL_e8072a7c_4_k_cu_9b531359_123464cuda3std3__45__cpo5beginE:
	.zero		1
	.type		_ZN40_INTERNAL_e8072a7c_4_k_cu_9b531359_123464cuda3std3__442_GLOBAL__N__e8072a7c_4_k_cu_9b531359_123466ignoreE,@object
	.size		_ZN40_INTERNAL_e8072a7c_4_k_cu_9b531359_123464cuda3std3__442_GLOBAL__N__e8072a7c_4_k_cu_9b531359_123466ignoreE,(_ZN40_INTERNAL_e8072a7c_4_k_cu_9b531359_123464cute7productE - _ZN40_INTERNAL_e8072a7c_4_k_cu_9b531359_123464cuda3std3__442_GLOBAL__N__e8072a7c_4_k_cu_9b531359_123466ignoreE)
_ZN40_INTERNAL_e8072a7c_4_k_cu_9b531359_123464cuda3std3__442_GLOBAL__N__e8072a7c_4_k_cu_9b531359_123466ignoreE:
	.zero		1
	.type		_ZN40_INTERNAL_e8072a7c_4_k_cu_9b531359_123464cute7productE,@object
	.size		_ZN40_INTERNAL_e8072a7c_4_k_cu_9b531359_123464cute7productE,(_ZN40_INTERNAL_e8072a7c_4_k_cu_9b531359_123464cuda3std3__45__cpo3endE - _ZN40_INTERNAL_e8072a7c_4_k_cu_9b531359_123464cute7productE)
_ZN40_INTERNAL_e8072a7c_4_k_cu_9b531359_123464cute7productE:
	.zero		1
	.type		_ZN40_INTERNAL_e8072a7c_4_k_cu_9b531359_123464cuda3std3__45__cpo3endE,@object
	.size		_ZN40_INTERNAL_e8072a7c_4_k_cu_9b531359_123464cuda3std3__45__cpo3endE,(_ZN40_INTERNAL_e8072a7c_4_k_cu_9b531359_123464cuda3std3__419piecewise_constructE - _ZN40_INTERNAL_e8072a7c_4_k_cu_9b531359_123464cuda3std3__45__cpo3endE)
_ZN40_INTERNAL_e8072a7c_4_k_cu_9b531359_123464cuda3std3__45__cpo3endE:
	.zero		1
	.type		_ZN40_INTERNAL_e8072a7c_4_k_cu_9b531359_123464cuda3std3__419piecewise_constructE,@object
	.size		_ZN40_INTERNAL_e8072a7c_4_k_cu_9b531359_123464cuda3std3__419piecewise_constructE,(_ZN40_INTERNAL_e8072a7c_4_k_cu_9b531359_123464cuda3std3__45__cpo4cendE - _ZN40_INTERNAL_e8072a7c_4_k_cu_9b531359_123464cuda3std3__419piecewise_constructE)
_ZN40_INTERNAL_e8072a7c_4_k_cu_9b531359_123464cuda3std3__419piecewise_constructE:
	.zero		1
	.type		_ZN40_INTERNAL_e8072a7c_4_k_cu_9b531359_123464cuda3std3__45__cpo4cendE,@object
	.size		_ZN40_INTERNAL_e8072a7c_4_k_cu_9b531359_123464cuda3std3__45__cpo4cendE,(_ZN40_INTERNAL_e8072a7c_4_k_cu_9b531359_123464cuda3std6ranges3__45__cpo4swapE - _ZN40_INTERNAL_e8072a7c_4_k_cu_9b531359_123464cuda3std3__45__cpo4cendE)
_ZN40_INTERNAL_e8072a7c_4_k_cu_9b531359_123464cuda3std3__45__cpo4cendE:
	.zero		1
	.type		_ZN40_INTERNAL_e8072a7c_4_k_cu_9b531359_123464cuda3std6ranges3__45__cpo4swapE,@object
	.size		_ZN40_INTERNAL_e8072a7c_4_k_cu_9b531359_123464cuda3std6ranges3__45__cpo4swapE,(.L_8 - _ZN40_INTERNAL_e8072a7c_4_k_cu_9b531359_123464cuda3std6ranges3__45__cpo4swapE)
_ZN40_INTERNAL_e8072a7c_4_k_cu_9b531359_123464cuda3std6ranges3__45__cpo4swapE:
	.zero		1
.L_8:


//--------------------- .nv.constant0._ZN7cutlass13device_kernelINS_4gemm6kernel13GemmUniversalIN4cute5tupleIJiiiiEEENS1_10collective13CollectiveMmaINS1_34MainloopSm90TmaGmmaWarpSpecializedILi2ENS5_IJNS4_1CILi2EEENSA_ILi1EEESC_EEENS1_35KernelTmaWarpSpecializedCooperativeEEENS5_IJNSA_ILi256EEENSA_ILi192EEESG_EEEaNS5_IJlSC_lEEEaSJ_NS4_8TiledMMAINS4_8MMA_AtomIJNS4_4SM904GMMA27MMA_64x192x32_S32S8S8_SS_TNEEEENS4_6LayoutISD_NS5_IJSC_NSA_ILi0EEESR_EEEEENS5_IJNS4_10UnderscoreESU_SU_EEEEENS4_13SM90_TMA_LOADENS4_14ComposedLayoutINS4_7SwizzleILi3ELi4ELi3EEENS4_18smem_ptr_flag_bitsILi8EEENSQ_INS5_IJNSA_ILi8EEENSA_ILi128EEEEEENS5_IJS14_SC_EEEEEEEvNS4_8identityENS4_23SM90_TMA_LOAD_MULTICASTES18_vS19_EENS_8epilogue10collective6detail29Sm90TmaWarpSpecializedAdapterINS1D_15DefaultEpilogueIaSJ_SJ_NS1C_6thread17LinearCombinationIaLi1EiiLNS1H_9ScaleType4KindE0ELNS_15FloatRoundStyleE2EaEENS1_15EpilogueDefaultEEEEEvvEEEEvNT_6ParamsE --------------------------
	.section	.nv.constant0._ZN7cutlass13device_kernelINS_4gemm6kernel13GemmUniversalIN4cute5tupleIJiiiiEEENS1_10collective13CollectiveMmaINS1_34MainloopSm90TmaGmmaWarpSpecializedILi2ENS5_IJNS4_1CILi2EEENSA_ILi1EEESC_EEENS1_35KernelTmaWarpSpecializedCooperativeEEENS5_IJNSA_ILi256EEENSA_ILi192EEESG_EEEaNS5_IJlSC_lEEEaSJ_NS4_8TiledMMAINS4_8MMA_AtomIJNS4_4SM904GMMA27MMA_64x192x32_S32S8S8_SS_TNEEEENS4_6LayoutISD_NS5_IJSC_NSA_ILi0EEESR_EEEEENS5_IJNS4_10UnderscoreESU_SU_EEEEENS4_13SM90_TMA_LOADENS4_14ComposedLayoutINS4_7SwizzleILi3ELi4ELi3EEENS4_18smem_ptr_flag_bitsILi8EEENSQ_INS5_IJNSA_ILi8EEENSA_ILi128EEEEEENS5_IJS14_SC_EEEEEEEvNS4_8identityENS4_23SM90_TMA_LOAD_MULTICASTES18_vS19_EENS_8epilogue10collective6detail29Sm90TmaWarpSpecializedAdapterINS1D_15DefaultEpilogueIaSJ_SJ_NS1C_6thread17LinearCombinationIaLi1EiiLNS1H_9ScaleType4KindE0ELNS_15FloatRoundStyleE2EaEENS1_15EpilogueDefaultEEEEEvvEEEEvNT_6ParamsE,"a",@progbits
	.sectionflags	@""
	.align	4
.nv.constant0._ZN7cutlass13device_kernelINS_4gemm6kernel13GemmUniversalIN4cute5tupleIJiiiiEEENS1_10collective13CollectiveMmaINS1_34MainloopSm90TmaGmmaWarpSpecializedILi2ENS5_IJNS4_1CILi2EEENSA_ILi1EEESC_EEENS1_35KernelTmaWarpSpecializedCooperativeEEENS5_IJNSA_ILi256EEENSA_ILi192EEESG_EEEaNS5_IJlSC_lEEEaSJ_NS4_8TiledMMAINS4_8MMA_AtomIJNS4_4SM904GMMA27MMA_64x192x32_S32S8S8_SS_TNEEEENS4_6LayoutISD_NS5_IJSC_NSA_ILi0EEESR_EEEEENS5_IJNS4_10UnderscoreESU_SU_EEEEENS4_13SM90_TMA_LOADENS4_14ComposedLayoutINS4_7SwizzleILi3ELi4ELi3EEENS4_18smem_ptr_flag_bitsILi8EEENSQ_INS5_IJNSA_ILi8EEENSA_ILi128EEEEEENS5_IJS14_SC_EEEEEEEvNS4_8identityENS4_23SM90_TMA_LOAD_MULTICASTES18_vS19_EENS_8epilogue10collective6detail29Sm90TmaWarpSpecializedAdapterINS1D_15DefaultEpilogueIaSJ_SJ_NS1C_6thread17LinearCombinationIaLi1EiiLNS1H_9ScaleType4KindE0ELNS_15FloatRoundStyleE2EaEENS1_15EpilogueDefaultEEEEEvvEEEEvNT_6ParamsE:
	.zero		1664


//--------------------- SYMBOLS --------------------------

	.type		.nv.reservedSmem.offset0,@object
	.size		.nv.reservedSmem.offset0,0x4
	.type		__assertfail,@function
